	.target	sm_90a

	.elftype	@"ET_EXEC"


//--------------------- .note.nv.tkinfo           --------------------------
	.section	.note.nv.tkinfo,"",@"SHT_NOTE"
	.sectionflags	@"SHF_NOTE_NV_TKINFO"
	.tkinfo
        /*0018*/ 	.word	0x00000002
        /*0030*/ 	.string	""
        /*0030*/ 	.string	"ptxas"
        /*0030*/ 	.string	"Cuda compilation tools, release 13.0, V13.0.88"
        /*0030*/ 	.string	"Build cuda_13.0.r13.0/compiler.36424714_0"
        /*0030*/ 	.string	"-v  -suppress-debug-info  -lineinfo  -arch sm_90a "



//--------------------- .note.nv.cuinfo           --------------------------
	.section	.note.nv.cuinfo,"",@"SHT_NOTE"
	.sectionflags	@"SHF_NOTE_NV_CUINFO"
        /*0018*/ 	.short	0x0002
        /*001a*/ 	.short	0x005a
        /*001c*/ 	.short	0x0082
	.zero		2


//--------------------- .nv.info                  --------------------------
	.section	.nv.info,"",@"SHT_CUDA_INFO"
	.align	4


	//----- nvinfo : EIATTR_REGCOUNT
	.align		4
        /*0000*/ 	.byte	0x04, 0x2f
        /*0002*/ 	.short	(.L_1 - .L_0)
	.align		4
.L_0:
        /*0004*/ 	.word	index@(gluon_wgmma)
        /*0008*/ 	.word	0x000000ff


	//----- nvinfo : EIATTR_FRAME_SIZE
	.align		4
.L_1:
        /*000c*/ 	.byte	0x04, 0x11
        /*000e*/ 	.short	(.L_3 - .L_2)
	.align		4
.L_2:
        /*0010*/ 	.word	index@(gluon_wgmma)
        /*0014*/ 	.word	0x00000200


	//----- nvinfo : EIATTR_MIN_STACK_SIZE
	.align		4
.L_3:
        /*0018*/ 	.byte	0x04, 0x12
        /*001a*/ 	.short	(.L_5 - .L_4)
	.align		4
.L_4:
        /*001c*/ 	.word	index@(gluon_wgmma)
        /*0020*/ 	.word	0x00000200
.L_5:


//--------------------- .nv.compat                --------------------------
	.section	.nv.compat,"",@"SHT_CUDA_COMPAT_INFO"
	.align	4
        /*0000*/ 	.byte	0x02, 0x09, 0x01, 0x00, 0x02, 0x02, 0x04, 0x00, 0x02, 0x05, 0x05, 0x00, 0x03, 0x07, 0x01, 0x01
        /*0010*/ 	.byte	0x02, 0x03, 0x03, 0x00, 0x02, 0x06, 0x01, 0x00, 0x04, 0x0b, 0x08, 0x00, 0x00, 0x00, 0x00, 0x00
        /*0020*/ 	.byte	0x00, 0x00, 0x00, 0x00


//--------------------- .nv.info.gluon_wgmma      --------------------------
	.section	.nv.info.gluon_wgmma,"",@"SHT_CUDA_INFO"
	.sectionflags	@""
	.align	4


	//----- nvinfo : EIATTR_CUDA_API_VERSION
	.align		4
        /*0000*/ 	.byte	0x04, 0x37
        /*0002*/ 	.short	(.L_7 - .L_6)
.L_6:
        /*0004*/ 	.word	0x00000082


	//----- nvinfo : EIATTR_KPARAM_INFO
	.align		4
.L_7:
        /*0008*/ 	.byte	0x04, 0x17
        /*000a*/ 	.short	(.L_9 - .L_8)
.L_8:
        /*000c*/ 	.word	0x00000000
        /*0010*/ 	.short	0x000a
        /*0012*/ 	.short	0x0048
        /*0014*/ 	.byte	0x00, 0xf4, 0x21, 0x00


	//----- nvinfo : EIATTR_KPARAM_INFO
	.align		4
.L_9:
        /*0018*/ 	.byte	0x04, 0x17
        /*001a*/ 	.short	(.L_11 - .L_10)
.L_10:
        /*001c*/ 	.word	0x00000000
        /*0020*/ 	.short	0x0009
        /*0022*/ 	.short	0x0040
        /*0024*/ 	.byte	0x00, 0xf4, 0x21, 0x00


	//----- nvinfo : EIATTR_KPARAM_INFO
	.align		4
.L_11:
        /*0028*/ 	.byte	0x04, 0x17
        /*002a*/ 	.short	(.L_13 - .L_12)
.L_12:
        /*002c*/ 	.word	0x00000000
        /*0030*/ 	.short	0x0008
        /*0032*/ 	.short	0x0038
        /*0034*/ 	.byte	0x00, 0xf0, 0x21, 0x00


	//----- nvinfo : EIATTR_KPARAM_INFO
	.align		4
.L_13:
        /*0038*/ 	.byte	0x04, 0x17
        /*003a*/ 	.short	(.L_15 - .L_14)
.L_14:
        /*003c*/ 	.word	0x00000000
        /*0040*/ 	.short	0x0007
        /*0042*/ 	.short	0x0030
        /*0044*/ 	.byte	0x00, 0xf0, 0x21, 0x00


	//----- nvinfo : EIATTR_KPARAM_INFO
	.align		4
.L_15:
        /*0048*/ 	.byte	0x04, 0x17
        /*004a*/ 	.short	(.L_17 - .L_16)
.L_16:
        /*004c*/ 	.word	0x00000000
        /*0050*/ 	.short	0x0006
        /*0052*/ 	.short	0x0028
        /*0054*/ 	.byte	0x00, 0xf0, 0x21, 0x00


	//----- nvinfo : EIATTR_KPARAM_INFO
	.align		4
.L_17:
        /*0058*/ 	.byte	0x04, 0x17
        /*005a*/ 	.short	(.L_19 - .L_18)
.L_18:
        /*005c*/ 	.word	0x00000000
        /*0060*/ 	.short	0x0005
        /*0062*/ 	.short	0x0020
        /*0064*/ 	.byte	0x00, 0xf0, 0x11, 0x00


	//----- nvinfo : EIATTR_KPARAM_INFO
	.align		4
.L_19:
        /*0068*/ 	.byte	0x04, 0x17
        /*006a*/ 	.short	(.L_21 - .L_20)
.L_20:
        /*006c*/ 	.word	0x00000000
        /*0070*/ 	.short	0x0004
        /*0072*/ 	.short	0x001c
        /*0074*/ 	.byte	0x00, 0xf0, 0x11, 0x00


	//----- nvinfo : EIATTR_KPARAM_INFO
	.align		4
.L_21:
        /*0078*/ 	.byte	0x04, 0x17
        /*007a*/ 	.short	(.L_23 - .L_22)
.L_22:
        /*007c*/ 	.word	0x00000000
        /*0080*/ 	.short	0x0003
        /*0082*/ 	.short	0x0018
        /*0084*/ 	.byte	0x00, 0xf0, 0x11, 0x00


	//----- nvinfo : EIATTR_KPARAM_INFO
	.align		4
.L_23:
        /*0088*/ 	.byte	0x04, 0x17
        /*008a*/ 	.short	(.L_25 - .L_24)
.L_24:
        /*008c*/ 	.word	0x00000000
        /*0090*/ 	.short	0x0002
        /*0092*/ 	.short	0x0010
        /*0094*/ 	.byte	0x00, 0xf4, 0x21, 0x00


	//----- nvinfo : EIATTR_KPARAM_INFO
	.align		4
.L_25:
        /*0098*/ 	.byte	0x04, 0x17
        /*009a*/ 	.short	(.L_27 - .L_26)
.L_26:
        /*009c*/ 	.word	0x00000000
        /*00a0*/ 	.short	0x0001
        /*00a2*/ 	.short	0x0008
        /*00a4*/ 	.byte	0x00, 0xf4, 0x21, 0x00


	//----- nvinfo : EIATTR_KPARAM_INFO
	.align		4
.L_27:
        /*00a8*/ 	.byte	0x04, 0x17
        /*00aa*/ 	.short	(.L_29 - .L_28)
.L_28:
        /*00ac*/ 	.word	0x00000000
        /*00b0*/ 	.short	0x0000
        /*00b2*/ 	.short	0x0000
        /*00b4*/ 	.byte	0x00, 0xf4, 0x21, 0x00


	//----- nvinfo : EIATTR_SPARSE_MMA_MASK
	.align		4
.L_29:
        /*00b8*/ 	.byte	0x03, 0x50
        /*00ba*/ 	.short	0x0000


	//----- nvinfo : EIATTR_MAXREG_COUNT
	.align		4
        /*00bc*/ 	.byte	0x03, 0x1b
        /*00be*/ 	.short	0x00ff


	//----- nvinfo : EIATTR_NUM_BARRIERS
	.align		4
        /*00c0*/ 	.byte	0x02, 0x4c
        /*00c2*/ 	.byte	0x01
	.zero		1


	//----- nvinfo : EIATTR_ANNOTATIONS
	.align		4
        /*00c4*/ 	.byte	0x04, 0x55
        /*00c6*/ 	.short	(.L_31 - .L_30)


	//   ....[0]....
.L_30:
        /*00c8*/ 	.word	0x00000001
        /*00cc*/ 	.byte	0x70, 0x11, 0x00, 0x00, 0x01, 0x00, 0x00, 0x00, 0x60, 0x13, 0x00, 0x00, 0x01, 0x00, 0x00, 0x00
        /* <DEDUP_REMOVED lines=162> */
        /*0afc*/ 	.byte	0x30, 0x42, 0x00, 0x00, 0x01, 0x00, 0x00, 0x00, 0x60, 0x42, 0x00, 0x00


	//----- nvinfo : EIATTR_MERCURY_ISA_VERSION
	.align		4
.L_31:
        /*0b08*/ 	.byte	0x03, 0x5f
        /*0b0a*/ 	.short	0x0101


	//----- nvinfo : EIATTR_INT_WARP_WIDE_INSTR_OFFSETS
	.align		4
        /*0b0c*/ 	.byte	0x04, 0x31
        /*0b0e*/ 	.short	(.L_33 - .L_32)


	//   ....[0]....
.L_32:
        /*0b10*/ 	.word	0x00001330


	//   ....[1]....
        /*0b14*/ 	.word	0x00001350


	//   ....[2]....
        /*0b18*/ 	.word	0x00001370


	//   ....[3]....
        /*0b1c*/ 	.word	0x00001450


	//   ....[4]....
        /*0b20*/ 	.word	0x000014b0


	//   ....[5]....
        /*0b24*/ 	.word	0x00002990


	//   ....[6]....
        /*0b28*/ 	.word	0x000029a0


	//   ....[7]....
        /*0b2c*/ 	.word	0x00002a20


	//   ....[8]....
        /*0b30*/ 	.word	0x00002a50


	//   ....[9]....
        /*0b34*/ 	.word	0x000044a0


	//   ....[10]....
        /*0b38*/ 	.word	0x000044c0


	//----- nvinfo : EIATTR_COOP_GROUP_MASK_REGIDS
	.align		4
.L_33:
        /*0b3c*/ 	.byte	0x04, 0x29
        /*0b3e*/ 	.short	(.L_35 - .L_34)


	//   ....[0]....
.L_34:
        /*0b40*/ 	.word	0xffffffff


	//   ....[1]....
        /*0b44*/ 	.word	0xffffffff


	//   ....[2]....
        /*0b48*/ 	.word	0xffffffff


	//----- nvinfo : EIATTR_COOP_GROUP_INSTR_OFFSETS
	.align		4
.L_35:
        /*0b4c*/ 	.byte	0x04, 0x28
        /*0b4e*/ 	.short	(.L_37 - .L_36)


	//   ....[0]....
.L_36:
        /*0b50*/ 	.word	0x00000170


	//   ....[1]....
        /*0b54*/ 	.word	0x00000710


	//   ....[2]....
        /*0b58*/ 	.word	0x00000d00


	//----- nvinfo : EIATTR_MBARRIER_INSTR_OFFSETS
	.align		4
.L_37:
        /*0b5c*/ 	.byte	0x04, 0x39
        /*0b5e*/ 	.short	(.L_39 - .L_38)


	//   ....[0]....
.L_38:
        /*0b60*/ 	.word	0x000014e0
        /*0b64*/ 	.word	0x000000ff
        /*0b68*/ 	.word	0x00060000
        /*0b6c*/ 	.short	0x0100
        /*0b6e*/ 	.byte	0x3c
	.zero		1


	//   ....[1]....
        /*0b70*/ 	.word	0x00001700
        /*0b74*/ 	.word	0x000000ff
        /*0b78*/ 	.word	0x00060008
        /*0b7c*/ 	.short	0x0100
        /*0b7e*/ 	.byte	0x3c
	.zero		1


	//   ....[2]....
        /*0b80*/ 	.word	0x00001cc0
        /*0b84*/ 	.word	0x000000ff
        /*0b88*/ 	.word	0x00060010
        /*0b8c*/ 	.short	0x0100
        /*0b8e*/ 	.byte	0x3c
	.zero		1


	//   ....[3]....
        /*0b90*/ 	.word	0x00001e70
        /*0b94*/ 	.word	0x000000ff
        /*0b98*/ 	.word	0x00060018
        /*0b9c*/ 	.short	0x0100
        /*0b9e*/ 	.byte	0x3c
	.zero		1


	//   ....[4]....
        /*0ba0*/ 	.word	0x00002b00
        /*0ba4*/ 	.word	0x000000ff
        /*0ba8*/ 	.word	0x00060000
        /*0bac*/ 	.short	0x010a
        /*0bae*/ 	.byte	0x16
	.zero		1


	//   ....[5]....
        /*0bb0*/ 	.word	0x00003d70
        /*0bb4*/ 	.word	0x000000ff
        /*0bb8*/ 	.word	0x00060000
        /*0bbc*/ 	.short	0x0108
        /*0bbe*/ 	.byte	0x3c
	.zero		1


	//   ....[6]....
        /*0bc0*/ 	.word	0x00003de0
        /*0bc4*/ 	.word	0x000000ff
        /*0bc8*/ 	.word	0x00060008
        /*0bcc*/ 	.short	0x0108
        /*0bce*/ 	.byte	0x3c
	.zero		1


	//   ....[7]....
        /*0bd0*/ 	.word	0x00003e60
        /*0bd4*/ 	.word	0x000000ff
        /*0bd8*/ 	.word	0x00060010
        /*0bdc*/ 	.short	0x0108
        /*0bde*/ 	.byte	0x3c
	.zero		1


	//   ....[8]....
        /*0be0*/ 	.word	0x00004250
        /*0be4*/ 	.word	0x000000ff
        /*0be8*/ 	.word	0x00060018
        /*0bec*/ 	.short	0x0108
        /*0bee*/ 	.byte	0x3c
	.zero		1


	//   ....[9]....
        /*0bf0*/ 	.word	0x00004e30
        /*0bf4*/ 	.word	0x000000ff
        /*0bf8*/ 	.word	0x00060000
        /*0bfc*/ 	.short	0x010a
        /*0bfe*/ 	.byte	0x16
	.zero		1


	//----- nvinfo : EIATTR_NUM_MBARRIERS
	.align		4
.L_39:
        /*0c00*/ 	.byte	0x03, 0x38
        /*0c02*/ 	.short	0x0004


	//----- nvinfo : EIATTR_EXIT_INSTR_OFFSETS
	.align		4
        /*0c04*/ 	.byte	0x04, 0x1c
        /*0c06*/ 	.short	(.L_41 - .L_40)


	//   ....[0]....
.L_40:
        /*0c08*/ 	.word	0x00004e20


	//----- nvinfo : EIATTR_REQNTID
	.align		4
.L_41:
        /*0c0c*/ 	.byte	0x04, 0x10
        /*0c0e*/ 	.short	(.L_43 - .L_42)
.L_42:
        /*0c10*/ 	.word	0x00000080
        /*0c14*/ 	.word	0x00000001
        /*0c18*/ 	.word	0x00000001


	//----- nvinfo : EIATTR_CRS_STACK_SIZE
	.align		4
.L_43:
        /*0c1c*/ 	.byte	0x04, 0x1e
        /*0c1e*/ 	.short	(.L_45 - .L_44)
.L_44:
        /*0c20*/ 	.word	0x00000000


	//----- nvinfo : EIATTR_CBANK_PARAM_SIZE
	.align		4
.L_45:
        /*0c24*/ 	.byte	0x03, 0x19
        /*0c26*/ 	.short	0x0050


	//----- nvinfo : EIATTR_PARAM_CBANK
	.align		4
        /*0c28*/ 	.byte	0x04, 0x0a
        /*0c2a*/ 	.short	(.L_47 - .L_46)
	.align		4
.L_46:
        /*0c2c*/ 	.word	index@(.nv.constant0.gluon_wgmma)
        /*0c30*/ 	.short	0x0210
        /*0c32*/ 	.short	0x0050


	//----- nvinfo : EIATTR_SW_WAR
	.align		4
.L_47:
        /*0c34*/ 	.byte	0x04, 0x36
        /*0c36*/ 	.short	(.L_49 - .L_48)
.L_48:
        /*0c38*/ 	.word	0x00000008
.L_49:


//--------------------- .nv.callgraph             --------------------------
	.section	.nv.callgraph,"",@"SHT_CUDA_CALLGRAPH"
	.align	4
	.sectionentsize	8
	.align		4
        /*0000*/ 	.word	0x00000000
	.align		4
        /*0004*/ 	.word	0xffffffff
	.align		4
        /*0008*/ 	.word	0x00000000
	.align		4
        /*000c*/ 	.word	0xfffffffe
	.align		4
        /*0010*/ 	.word	0x00000000
	.align		4
        /*0014*/ 	.word	0xfffffffd
	.align		4
        /*0018*/ 	.word	0x00000000
	.align		4
        /*001c*/ 	.word	0xfffffffc


//--------------------- .text.gluon_wgmma         --------------------------
	.section	.text.gluon_wgmma,"ax",@progbits
	.align	128
        .global         gluon_wgmma
        .type           gluon_wgmma,@function
        .size           gluon_wgmma,(.L_x_52 - gluon_wgmma)
        .other          gluon_wgmma,@"STO_CUDA_ENTRY STV_DEFAULT"
gluon_wgmma:
.text.gluon_wgmma:
[----:B------:R-:W1:Y:S01]  /*0000*/  LDC R1, c[0x0][0x28] ;  /* 0x00000a00ff017b82 */ /* 0x000e620000000800 */
[----:B------:R-:W2:Y:S07]  /*0010*/  S2R R3, SR_TID.X ;  /* 0x0000000000037919 */ /* 0x000eae0000002100 */
[----:B------:R-:W3:Y:S01]  /*0020*/  S2UR UR4, SR_CgaCtaId ;  /* 0x00000000000479c3 */ /* 0x000ee20000008800 */
[----:B------:R-:W-:Y:S01]  /*0030*/  UMOV UR60, 0x400 ;  /* 0x00000400003c7882 */ /* 0x000fe20000000000 */
[----:B------:R-:W-:Y:S01]  /*0040*/  ULDC UR6, c[0x0][0xc] ;  /* 0x0000030000067ab9 */ /* 0x000fe20000000800 */
[----:B------:R-:W-:Y:S01]  /*0050*/  ULDC.64 UR52, c[0x0][0x250] ;  /* 0x0000940000347ab9 */ /* 0x000fe20000000a00 */
[----:B------:R-:W-:Y:S01]  /*0060*/  UMOV UR59, URZ ;  /* 0x0000003f003b7c82 */ /* 0x000fe20008000000 */
[----:B------:R-:W-:Y:S01]  /*0070*/  BSSY B0, `(.L_x_0) ;  /* 0x000001f000007945 */ /* 0x000fe20003800000 */
[----:B-1----:R-:W-:-:S02]  /*0080*/  VIADD R1, R1, 0xfffffe00 ;  /* 0xfffffe0001017836 */ /* 0x002fc40000000000 */
[----:B------:R-:W1:Y:S08]  /*0090*/  LDC R6, c[0x0][0x228] ;  /* 0x00008a00ff067b82 */ /* 0x000e700000000800 */
[----:B------:R-:W4:Y:S08]  /*00a0*/  LDC R13, c[0x0][0x230] ;  /* 0x00008c00ff0d7b82 */ /* 0x000f300000000800 */
[----:B------:R-:W-:Y:S01]  /*00b0*/  S2UR UR54, SR_CTAID.Y ;  /* 0x00000000003679c3 */ /* 0x000fe20000002600 */
[----:B---3--:R-:W-:-:S03]  /*00c0*/  ULEA UR60, UR4, UR60, 0x18 ;  /* 0x0000003c043c7291 */ /* 0x008fc6000f8ec03f */
[----:B------:R-:W-:Y:S01]  /*00d0*/  ULDC UR4, c[0x0][0x10] ;  /* 0x0000040000047ab9 */ /* 0x000fe20000000800 */
[----:B--2---:R-:W-:-:S03]  /*00e0*/  LOP3.LUT R2, R3, 0x7f, RZ, 0xc0, !PT ;  /* 0x0000007f03027812 */ /* 0x004fc600078ec0ff */
[----:B------:R-:W2:Y:S01]  /*00f0*/  S2UR UR5, SR_CTAID.Z ;  /* 0x00000000000579c3 */ /* 0x000ea20000002700 */
[----:B-1----:R-:W-:Y:S01]  /*0100*/  VIADD R6, R6, 0xffffffff ;  /* 0xffffffff06067836 */ /* 0x002fe20000000000 */
[C---:B------:R-:W-:Y:S02]  /*0110*/  ISETP.GE.U32.AND P0, PT, R2.reuse, 0x20, PT ;  /* 0x000000200200780c */ /* 0x040fe40003f06070 */
[C---:B------:R-:W-:Y:S02]  /*0120*/  ISETP.NE.U32.AND P2, PT, R2.reuse, RZ, PT ;  /* 0x000000ff0200720c */ /* 0x040fe40003f45070 */
[----:B------:R-:W-:Y:S02]  /*0130*/  LEA R12, R2, UR60, 0x2 ;  /* 0x0000003c020c7c11 */ /* 0x000fe4000f8e10ff */
[----:B------:R-:W1:Y:S01]  /*0140*/  S2UR UR55, SR_CTAID.X ;  /* 0x00000000003779c3 */ /* 0x000e620000002500 */
[----:B----4-:R-:W-:-:S06]  /*0150*/  VIADD R9, R13, 0xffffffff ;  /* 0xffffffff0d097836 */ /* 0x010fcc0000000000 */
[----:B------:R3:W-:Y:S01]  /*0160*/  @!P0 STS [R12], RZ ;  /* 0x000000ff0c008388 */ /* 0x0007e20000000800 */
[----:B------:R-:W-:-:S03]  /*0170*/  NOP ;  /* 0x0000000000007918 */ /* 0x000fc60000000000 */
[----:B------:R3:W-:Y:S01]  /*0180*/  @!P2 STS [UR60+0x24], R6 ;  /* 0x00002406ff00a988 */ /* 0x0007e2000800083c */
[----:B--2---:R-:W-:-:S03]  /*0190*/  UIMAD UR4, UR5, UR4, UR54 ;  /* 0x00000004050472a4 */ /* 0x004fc6000f8e0236 */
[----:B------:R3:W-:Y:S01]  /*01a0*/  @!P2 STS [UR60+0x20], R9 ;  /* 0x00002009ff00a988 */ /* 0x0007e2000800083c */
[----:B-1----:R-:W-:-:S04]  /*01b0*/  UIMAD UR4, UR4, UR6, UR55 ;  /* 0x00000006040472a4 */ /* 0x002fc8000f8e0237 */
[----:B------:R-:W-:-:S04]  /*01c0*/  UIMAD UR8, UR4, 0x180, URZ ;  /* 0x00000180040878a4 */ /* 0x000fc8000f8e023f */
[----:B------:R-:W-:-:S04]  /*01d0*/  UIADD3 UR4, UP0, UR8, UR52, URZ ;  /* 0x0000003408047290 */ /* 0x000fc8000ff1e03f */
[----:B------:R-:W-:Y:S01]  /*01e0*/  ULEA.HI.X.SX32 UR5, UR8, UR53, 0x1, UP0 ;  /* 0x0000003508057291 */ /* 0x000fe200080f0e3f */
[----:B---3--:R-:W-:Y:S11]  /*01f0*/  @P2 BRA `(.L_x_1) ;  /* 0x0000000000182947 */ /* 0x008ff60003800000 */
[----:B------:R-:W1:Y:S01]  /*0200*/  LDS R0, [UR60+0x8] ;  /* 0x0000083cff007984 */ /* 0x000e620008000800 */
[----:B------:R-:W2:Y:S01]  /*0210*/  LDC.64 R10, c[0x0][0x210] ;  /* 0x00008400ff0a7b82 */ /* 0x000ea20000000a00 */
[----:B------:R-:W-:Y:S02]  /*0220*/  IMAD.MOV.U32 R5, RZ, RZ, 0x70 ;  /* 0x00000070ff057424 */ /* 0x000fe400078e00ff */
[----:B--2---:R2:W-:Y:S03]  /*0230*/  STS.64 [UR60], R10 ;  /* 0x0000000aff007988 */ /* 0x0045e60008000a3c */
[----:B-1----:R-:W-:-:S05]  /*0240*/  LOP3.LUT R0, R0, 0x10, R5, 0xd8, !PT ;  /* 0x0000001000007812 */ /* 0x002fca00078ed805 */
[----:B------:R2:W-:Y:S02]  /*0250*/  STS [UR60+0x8], R0 ;  /* 0x00000800ff007988 */ /* 0x0005e4000800083c */
.L_x_1:
[----:B------:R-:W-:Y:S05]  /*0260*/  BSYNC B0 ;  /* 0x0000000000007941 */ /* 0x000fea0003800000 */
.L_x_0:
[----:B------:R-:W-:Y:S04]  /*0270*/  BSSY B0, `(.L_x_2) ;  /* 0x000000a000007945 */ /* 0x000fe80003800000 */
[----:B------:R-:W-:Y:S05]  /*0280*/  @P2 BRA `(.L_x_3) ;  /* 0x0000000000202947 */ /* 0x000fea0003800000 */
[----:B--2---:R-:W1:Y:S01]  /*0290*/  LDS R0, [UR60+0x34] ;  /* 0x0000343cff007984 */ /* 0x004e620008000800 */
[----:B------:R-:W-:Y:S02]  /*02a0*/  IMAD.MOV.U32 R5, RZ, RZ, 0x3f000000 ;  /* 0x3f000000ff057424 */ /* 0x000fe400078e00ff */
[----:B------:R-:W-:Y:S01]  /*02b0*/  @!P2 IMAD.MOV.U32 R4, RZ, RZ, 0xff ;  /* 0x000000ffff04a424 */ /* 0x000fe200078e00ff */
[----:B------:R-:W2:Y:S02]  /*02c0*/  @!P2 LDS R7, [UR60+0x38] ;  /* 0x0000383cff07a984 */ /* 0x000ea40008000800 */
[----:B-1----:R-:W-:Y:S02]  /*02d0*/  LOP3.LUT R0, R0, 0xff000000, R5, 0xb8, !PT ;  /* 0xff00000000007812 */ /* 0x002fe400078eb805 */
[----:B--2---:R-:W-:-:S03]  /*02e0*/  @!P2 LOP3.LUT R4, R7, 0xff, R4, 0xb8, !PT ;  /* 0x000000ff0704a812 */ /* 0x004fc600078eb804 */
[----:B------:R1:W-:Y:S04]  /*02f0*/  STS [UR60+0x34], R0 ;  /* 0x00003400ff007988 */ /* 0x0003e8000800083c */
[----:B------:R1:W-:Y:S02]  /*0300*/  @!P2 STS [UR60+0x38], R4 ;  /* 0x00003804ff00a988 */ /* 0x0003e4000800083c */
.L_x_3:
[----:B------:R-:W-:Y:S05]  /*0310*/  BSYNC B0 ;  /* 0x0000000000007941 */ /* 0x000fea0003800000 */
.L_x_2:
[----:B------:R-:W-:Y:S04]  /*0320*/  BSSY B0, `(.L_x_4) ;  /* 0x000000e000007945 */ /* 0x000fe80003800000 */
[----:B------:R-:W-:Y:S05]  /*0330*/  @P2 BRA `(.L_x_5) ;  /* 0x0000000000302947 */ /* 0x000fea0003800000 */
[----:B-1----:R-:W1:Y:S01]  /*0340*/  LDS R4, [UR60+0x34] ;  /* 0x0000343cff047984 */ /* 0x002e620008000800 */
[----:B--2---:R-:W2:Y:S03]  /*0350*/  LDC.64 R10, c[0x0][0x238] ;  /* 0x00008e00ff0a7b82 */ /* 0x004ea60000000a00 */
[----:B------:R-:W3:Y:S01]  /*0360*/  LDS R0, [UR60+0x1c] ;  /* 0x00001c3cff007984 */ /* 0x000ee20008000800 */
[C---:B--2---:R-:W-:Y:S01]  /*0370*/  SHF.L.U64.HI R8, R10.reuse, 0x1, R11 ;  /* 0x000000010a087819 */ /* 0x044fe2000001020b */
[----:B------:R-:W-:-:S03]  /*0380*/  IMAD.SHL.U32 R5, R10, 0x2, RZ ;  /* 0x000000020a057824 */ /* 0x000fc600078e00ff */
[--C-:B------:R-:W-:Y:S02]  /*0390*/  SHF.R.U32.HI R7, RZ, 0x4, R8.reuse ;  /* 0x00000004ff077819 */ /* 0x100fe40000011608 */
[----:B------:R-:W-:-:S05]  /*03a0*/  SHF.R.U64 R5, R5, 0x4, R8 ;  /* 0x0000000405057819 */ /* 0x000fca0000001208 */
[----:B------:R4:W-:Y:S01]  /*03b0*/  STS [UR60+0xc], R5 ;  /* 0x00000c05ff007988 */ /* 0x0009e2000800083c */
[----:B-1----:R-:W-:Y:S02]  /*03c0*/  LOP3.LUT R4, R4, 0x7, RZ, 0xb8, !PT ;  /* 0x0000000704047812 */ /* 0x002fe400078eb8ff */
[----:B---3--:R-:W-:-:S03]  /*03d0*/  LOP3.LUT R0, R0, 0xf, R7, 0xb8, !PT ;  /* 0x0000000f00007812 */ /* 0x008fc600078eb807 */
[----:B------:R4:W-:Y:S04]  /*03e0*/  STS [UR60+0x34], R4 ;  /* 0x00003404ff007988 */ /* 0x0009e8000800083c */
[----:B------:R4:W-:Y:S02]  /*03f0*/  STS [UR60+0x1c], R0 ;  /* 0x00001c00ff007988 */ /* 0x0009e4000800083c */
.L_x_5:
[----:B------:R-:W-:Y:S05]  /*0400*/  BSYNC B0 ;  /* 0x0000000000007941 */ /* 0x000fea0003800000 */
.L_x_4:
[----:B------:R-:W-:Y:S04]  /*0410*/  BSSY B1, `(.L_x_6) ;  /* 0x000001a000017945 */ /* 0x000fe80003800000 */
[----:B------:R-:W-:Y:S04]  /*0420*/  BSSY B0, `(.L_x_7) ;  /* 0x0000015000007945 */ /* 0x000fe80003800000 */
[----:B------:R-:W-:Y:S05]  /*0430*/  @P2 BRA `(.L_x_8) ;  /* 0x0000000000202947 */ /* 0x000fea0003800000 */
[----:B-12-4-:R-:W1:Y:S02]  /*0440*/  LDS R0, [UR60+0x34] ;  /* 0x0000343cff007984 */ /* 0x016e640008000800 */
[----:B-1----:R-:W-:-:S05]  /*0450*/  LOP3.LUT R0, R0, 0x38, RZ, 0xb8, !PT ;  /* 0x0000003800007812 */ /* 0x002fca00078eb8ff */
[----:B------:R1:W-:Y:S01]  /*0460*/  STS [UR60+0x34], R0 ;  /* 0x00003400ff007988 */ /* 0x0003e2000800083c */
[----:B------:R-:W-:Y:S05]  /*0470*/  @P2 BRA `(.L_x_9) ;  /* 0x0000000000202947 */ /* 0x000fea0003800000 */
[----:B-1----:R-:W1:Y:S01]  /*0480*/  LDS R0, [UR60+0x8] ;  /* 0x0000083cff007984 */ /* 0x002e620008000800 */
[----:B------:R-:W-:-:S05]  /*0490*/  IMAD.MOV.U32 R5, RZ, RZ, 0x780 ;  /* 0x00000780ff057424 */ /* 0x000fca00078e00ff */
[----:B-1----:R-:W-:-:S05]  /*04a0*/  LOP3.LUT R0, R0, 0x500, R5, 0xd8, !PT ;  /* 0x0000050000007812 */ /* 0x002fca00078ed805 */
[----:B------:R3:W-:Y:S02]  /*04b0*/  STS [UR60+0x8], R0 ;  /* 0x00000800ff007988 */ /* 0x0007e4000800083c */
.L_x_8:
[----:B------:R-:W-:Y:S05]  /*04c0*/  @P2 BRA `(.L_x_10) ;  /* 0x0000000000282947 */ /* 0x000fea0003800000 */
[----:B-1234-:R-:W1:Y:S02]  /*04d0*/  LDS R0, [UR60+0x8] ;  /* 0x0000083cff007984 */ /* 0x01ee640008000800 */
[----:B-1----:R-:W-:-:S05]  /*04e0*/  LOP3.LUT R0, R0, 0x1800, RZ, 0xb8, !PT ;  /* 0x0000180000007812 */ /* 0x002fca00078eb8ff */
[----:B------:R2:W-:Y:S02]  /*04f0*/  STS [UR60+0x8], R0 ;  /* 0x00000800ff007988 */ /* 0x0005e4000800083c */
.L_x_9:
[----:B------:R-:W-:Y:S05]  /*0500*/  @P2 BREAK B0 ;  /* 0x0000000000002942 */ /* 0x000fea0003800000 */
[----:B------:R-:W-:Y:S05]  /*0510*/  @P2 BRA `(.L_x_11) ;  /* 0x0000000000242947 */ /* 0x000fea0003800000 */
[----:B------:R-:W3:Y:S01]  /*0520*/  LDS R5, [UR60+0x8] ;  /* 0x0000083cff057984 */ /* 0x000ee20008000800 */
[----:B-12---:R-:W-:-:S05]  /*0530*/  IMAD.MOV.U32 R0, RZ, RZ, 0x6000 ;  /* 0x00006000ff007424 */ /* 0x006fca00078e00ff */
[----:B---3--:R-:W-:-:S04]  /*0540*/  LOP3.LUT R0, R5, 0x6000, R0, 0xd8, !PT ;  /* 0x0000600005007812 */ /* 0x008fc800078ed800 */
[----:B------:R-:W-:-:S05]  /*0550*/  LOP3.LUT R0, R0, 0x400000, RZ, 0xb8, !PT ;  /* 0x0040000000007812 */ /* 0x000fca00078eb8ff */
[----:B------:R1:W-:Y:S02]  /*0560*/  STS [UR60+0x8], R0 ;  /* 0x00000800ff007988 */ /* 0x0003e4000800083c */
.L_x_10:
[----:B------:R-:W-:Y:S05]  /*0570*/  BSYNC B0 ;  /* 0x0000000000007941 */ /* 0x000fea0003800000 */
.L_x_7:
[----:B-1234-:R-:W1:Y:S02]  /*0580*/  @!P2 LDS R0, [UR60+0x8] ;  /* 0x0000083cff00a984 */ /* 0x01ee640008000800 */
[----:B-1----:R-:W-:-:S05]  /*0590*/  @!P2 LOP3.LUT R0, R0, 0x8000, RZ, 0xb8, !PT ;  /* 0x000080000000a812 */ /* 0x002fca00078eb8ff */
[----:B------:R3:W-:Y:S02]  /*05a0*/  @!P2 STS [UR60+0x8], R0 ;  /* 0x00000800ff00a988 */ /* 0x0007e4000800083c */
.L_x_11:
[----:B------:R-:W-:Y:S05]  /*05b0*/  BSYNC B1 ;  /* 0x0000000000017941 */ /* 0x000fea0003800000 */
.L_x_6:
[----:B------:R-:W-:Y:S05]  /*05c0*/  WARPSYNC.ALL ;  /* 0x0000000000007948 */ /* 0x000fea0003800000 */
[----:B------:R-:W-:Y:S05]  /*05d0*/  @P0 BRA `(.L_x_12) ;  /* 0x0000000000280947 */ /* 0x000fea0003800000 */
[----:B-123--:R-:W1:Y:S01]  /*05e0*/  S2R R0, SR_LANEID ;  /* 0x0000000000007919 */ /* 0x00ee620000000000 */
[----:B------:R-:W-:Y:S05]  /*05f0*/  WARPSYNC.ALL ;  /* 0x0000000000007948 */ /* 0x000fea0003800000 */
[----:B-1----:R-:W-:-:S05]  /*0600*/  IMAD.SHL.U32 R0, R0, 0x4, RZ ;  /* 0x0000000400007824 */ /* 0x002fca00078e00ff */
[----:B------:R-:W1:Y:S01]  /*0610*/  LDS R7, [R0+UR60] ;  /* 0x0000003c00077984 */ /* 0x000e620008000800 */
[----:B------:R-:W-:-:S05]  /*0620*/  IADD3 R4, P1, R0, UR4, RZ ;  /* 0x0000000400047c10 */ /* 0x000fca000ff3e0ff */
[----:B------:R-:W-:-:S05]  /*0630*/  IMAD.X R5, RZ, RZ, UR5, P1 ;  /* 0x00000005ff057e24 */ /* 0x000fca00088e06ff */
[----:B-1----:R4:W5:Y:S01]  /*0640*/  ATOMG.E.EXCH.STRONG.GPU PT, RZ, [R4], R7 ;  /* 0x0000000704ff73a8 */ /* 0x00296200041ee100 */
[----:B------:R-:W-:-:S04]  /*0650*/  DEPBAR {5,4,3,2,1,0} ;  /* 0x0000003f0000791a */ /* 0x000fc80000000000 */
[----:B------:R4:W-:Y:S01]  /*0660*/  UTMACCTL.IV [UR4] ;  /* 0x00000000040079b9 */ /* 0x0009e20008000000 */
[----:B------:R-:W-:Y:S01]  /*0670*/  NOP ;  /* 0x0000000000007918 */ /* 0x000fe20000000000 */
.L_x_12:
[----:B------:R-:W-:Y:S05]  /*0680*/  @P0 BRA `(.L_x_13) ;  /* 0x00000000000c0947 */ /* 0x000fea0003800000 */
[----:B------:R0:W-:Y:S01]  /*0690*/  UTMACMDFLUSH ;  /* 0x00000000000079b7 */ /* 0x0001e20000000000 */
[----:B------:R-:W-:Y:S05]  /*06a0*/  @P0 BRA `(.L_x_13) ;  /* 0x0000000000040947 */ /* 0x000fea0003800000 */
[----:B------:R-:W-:-:S04]  /*06b0*/  DEPBAR.LE SB0, 0x0 ;  /* 0x000080000000791a */ /* 0x000fc80000000000 */
.L_x_13:
[----:B------:R-:W-:Y:S05]  /*06c0*/  WARPSYNC.ALL ;  /* 0x0000000000007948 */ /* 0x000fea0003800000 */
[----:B-----5:R-:W-:Y:S06]  /*06d0*/  BAR.SYNC.DEFER_BLOCKING 0x0 ;  /* 0x0000000000007b1d */ /* 0x020fec0000010000 */
[----:B------:R-:W-:Y:S02]  /*06e0*/  BSSY B1, `(.L_x_14) ;  /* 0x000000b000017945 */ /* 0x000fe40003800000 */
[----:B------:R-:W-:Y:S06]  /*06f0*/  BAR.SYNC.DEFER_BLOCKING 0x0 ;  /* 0x0000000000007b1d */ /* 0x000fec0000010000 */
[----:B------:R1:W-:Y:S01]  /*0700*/  @!P0 STS [R12], RZ ;  /* 0x000000ff0c008388 */ /* 0x0003e20000000800 */
[----:B------:R-:W-:Y:S01]  /*0710*/  NOP ;  /* 0x0000000000007918 */ /* 0x000fe20000000000 */
[----:B------:R-:W-:Y:S05]  /*0720*/  @P2 BRA `(.L_x_15) ;  /* 0x0000000000182947 */ /* 0x000fea0003800000 */
[----:B-123--:R-:W1:Y:S01]  /*0730*/  LDS R0, [UR60+0x8] ;  /* 0x0000083cff007984 */ /* 0x00ee620008000800 */
[----:B------:R-:W2:Y:S01]  /*0740*/  LDC.64 R10, c[0x0][0x218] ;  /* 0x00008600ff0a7b82 */ /* 0x000ea20000000a00 */
[----:B----4-:R-:W-:Y:S02]  /*0750*/  IMAD.MOV.U32 R5, RZ, RZ, 0x70 ;  /* 0x00000070ff057424 */ /* 0x010fe400078e00ff */
[----:B--2---:R2:W-:Y:S03]  /*0760*/  STS.64 [UR60], R10 ;  /* 0x0000000aff007988 */ /* 0x0045e60008000a3c */
[----:B-1----:R-:W-:-:S05]  /*0770*/  LOP3.LUT R0, R0, 0x10, R5, 0xd8, !PT ;  /* 0x0000001000007812 */ /* 0x002fca00078ed805 */
[----:B------:R2:W-:Y:S02]  /*0780*/  STS [UR60+0x8], R0 ;  /* 0x00000800ff007988 */ /* 0x0005e4000800083c */
.L_x_15:
[----:B----4-:R-:W-:Y:S05]  /*0790*/  BSYNC B1 ;  /* 0x0000000000017941 */ /* 0x010fea0003800000 */
.L_x_14:
[----:B------:R-:W-:Y:S04]  /*07a0*/  BSSY B2, `(.L_x_16) ;  /* 0x000000f000027945 */ /* 0x000fe80003800000 */
[----:B------:R-:W-:Y:S04]  /*07b0*/  BSSY B1, `(.L_x_17) ;  /* 0x000000c000017945 */ /* 0x000fe80003800000 */
[----:B------:R-:W-:Y:S05]  /*07c0*/  @P2 BRA `(.L_x_18) ;  /* 0x0000000000282947 */ /* 0x000fea0003800000 */
[----:B-123--:R-:W1:Y:S01]  /*07d0*/  LDS R0, [UR60+0x34] ;  /* 0x0000343cff007984 */ /* 0x00ee620008000800 */
[----:B------:R-:W-:Y:S01]  /*07e0*/  IMAD.MOV.U32 R5, RZ, RZ, 0x3f000000 ;  /* 0x3f000000ff057424 */ /* 0x000fe200078e00ff */
[----:B------:R-:W-:Y:S05]  /*07f0*/  @P2 BREAK B1 ;  /* 0x0000000000012942 */ /* 0x000fea0003800000 */
[----:B-1----:R-:W-:-:S05]  /*0800*/  LOP3.LUT R0, R0, 0xff000000, R5, 0xb8, !PT ;  /* 0xff00000000007812 */ /* 0x002fca00078eb805 */
[----:B------:R1:W-:Y:S01]  /*0810*/  STS [UR60+0x34], R0 ;  /* 0x00003400ff007988 */ /* 0x0003e2000800083c */
[----:B------:R-:W-:Y:S05]  /*0820*/  @P2 BRA `(.L_x_19) ;  /* 0x0000000000182947 */ /* 0x000fea0003800000 */
[----:B------:R-:W2:Y:S01]  /*0830*/  LDS R5, [UR60+0x38] ;  /* 0x0000383cff057984 */ /* 0x000ea20008000800 */
[----:B-1----:R-:W-:-:S05]  /*0840*/  IMAD.MOV.U32 R0, RZ, RZ, 0x7f ;  /* 0x0000007fff007424 */ /* 0x002fca00078e00ff */
[----:B--2---:R-:W-:-:S05]  /*0850*/  LOP3.LUT R0, R5, 0xff, R0, 0xb8, !PT ;  /* 0x000000ff05007812 */ /* 0x004fca00078eb800 */
[----:B------:R4:W-:Y:S02]  /*0860*/  STS [UR60+0x38], R0 ;  /* 0x00003800ff007988 */ /* 0x0009e4000800083c */
.L_x_18:
[----:B------:R-:W-:Y:S05]  /*0870*/  BSYNC B1 ;  /* 0x0000000000017941 */ /* 0x000fea0003800000 */
.L_x_17:
[----:B------:R1:W-:Y:S02]  /*0880*/  @!P2 STS [UR60+0x20], R9 ;  /* 0x00002009ff00a988 */ /* 0x0003e4000800083c */
.L_x_19:
[----:B------:R-:W-:Y:S05]  /*0890*/  BSYNC B2 ;  /* 0x0000000000027941 */ /* 0x000fea0003800000 */
.L_x_16:
[----:B------:R-:W-:Y:S05]  /*08a0*/  WARPSYNC.ALL ;  /* 0x0000000000007948 */ /* 0x000fea0003800000 */
[----:B-1234-:R-:W1:Y:S01]  /*08b0*/  LDC R0, c[0x0][0x22c] ;  /* 0x00008b00ff007b82 */ /* 0x01ee620000000800 */
[----:B------:R-:W-:Y:S01]  /*08c0*/  BSSY B2, `(.L_x_20) ;  /* 0x0000010000027945 */ /* 0x000fe20003800000 */
[----:B-1----:R-:W-:-:S05]  /*08d0*/  VIADD R0, R0, 0xffffffff ;  /* 0xffffffff00007836 */ /* 0x002fca0000000000 */
[----:B------:R1:W-:Y:S01]  /*08e0*/  @!P2 STS [UR60+0x24], R0 ;  /* 0x00002400ff00a988 */ /* 0x0003e2000800083c */
[----:B------:R-:W-:Y:S05]  /*08f0*/  @P2 BRA `(.L_x_21) ;  /* 0x0000000000302947 */ /* 0x000fea0003800000 */
[----:B------:R-:W2:Y:S01]  /*0900*/  LDS R5, [UR60+0x34] ;  /* 0x0000343cff057984 */ /* 0x000ea20008000800 */
[----:B------:R-:W3:Y:S03]  /*0910*/  LDC.64 R10, c[0x0][0x240] ;  /* 0x00009000ff0a7b82 */ /* 0x000ee60000000a00 */
[----:B------:R-:W4:Y:S01]  /*0920*/  LDS R4, [UR60+0x1c] ;  /* 0x00001c3cff047984 */ /* 0x000f220008000800 */
[C---:B---3--:R-:W-:Y:S01]  /*0930*/  SHF.L.U64.HI R8, R10.reuse, 0x1, R11 ;  /* 0x000000010a087819 */ /* 0x048fe2000001020b */
[----:B------:R-:W-:-:S03]  /*0940*/  IMAD.SHL.U32 R7, R10, 0x2, RZ ;  /* 0x000000020a077824 */ /* 0x000fc600078e00ff */
[--C-:B------:R-:W-:Y:S02]  /*0950*/  SHF.R.U32.HI R9, RZ, 0x4, R8.reuse ;  /* 0x00000004ff097819 */ /* 0x100fe40000011608 */
[----:B------:R-:W-:-:S05]  /*0960*/  SHF.R.U64 R7, R7, 0x4, R8 ;  /* 0x0000000407077819 */ /* 0x000fca0000001208 */
[----:B------:R3:W-:Y:S01]  /*0970*/  STS [UR60+0xc], R7 ;  /* 0x00000c07ff007988 */ /* 0x0007e2000800083c */
[----:B--2---:R-:W-:Y:S02]  /*0980*/  LOP3.LUT R5, R5, 0x7, RZ, 0xb8, !PT ;  /* 0x0000000705057812 */ /* 0x004fe400078eb8ff */
[----:B----4-:R-:W-:-:S03]  /*0990*/  LOP3.LUT R4, R4, 0xf, R9, 0xb8, !PT ;  /* 0x0000000f04047812 */ /* 0x010fc600078eb809 */
[----:B------:R3:W-:Y:S04]  /*09a0*/  STS [UR60+0x34], R5 ;  /* 0x00003405ff007988 */ /* 0x0007e8000800083c */
[----:B------:R3:W-:Y:S02]  /*09b0*/  STS [UR60+0x1c], R4 ;  /* 0x00001c04ff007988 */ /* 0x0007e4000800083c */
.L_x_21:
[----:B------:R-:W-:Y:S05]  /*09c0*/  BSYNC B2 ;  /* 0x0000000000027941 */ /* 0x000fea0003800000 */
.L_x_20:
[----:B------:R-:W-:Y:S04]  /*09d0*/  BSSY B3, `(.L_x_22) ;  /* 0x000001a000037945 */ /* 0x000fe80003800000 */
[----:B------:R-:W-:Y:S04]  /*09e0*/  BSSY B2, `(.L_x_23) ;  /* 0x0000015000027945 */ /* 0x000fe80003800000 */
[----:B------:R-:W-:Y:S05]  /*09f0*/  @P2 BRA `(.L_x_24) ;  /* 0x0000000000202947 */ /* 0x000fea0003800000 */
[----:B---3--:R-:W2:Y:S02]  /*0a00*/  LDS R4, [UR60+0x34] ;  /* 0x0000343cff047984 */ /* 0x008ea40008000800 */
[----:B--2---:R-:W-:-:S05]  /*0a10*/  LOP3.LUT R4, R4, 0x38, RZ, 0xb8, !PT ;  /* 0x0000003804047812 */ /* 0x004fca00078eb8ff */
[----:B------:R2:W-:Y:S01]  /*0a20*/  STS [UR60+0x34], R4 ;  /* 0x00003404ff007988 */ /* 0x0005e2000800083c */
[----:B------:R-:W-:Y:S05]  /*0a30*/  @P2 BRA `(.L_x_25) ;  /* 0x0000000000202947 */ /* 0x000fea0003800000 */
[----:B--2---:R-:W2:Y:S01]  /*0a40*/  LDS R4, [UR60+0x8] ;  /* 0x0000083cff047984 */ /* 0x004ea20008000800 */
[----:B------:R-:W-:-:S05]  /*0a50*/  IMAD.MOV.U32 R5, RZ, RZ, 0x780 ;  /* 0x00000780ff057424 */ /* 0x000fca00078e00ff */
[----:B--2---:R-:W-:-:S05]  /*0a60*/  LOP3.LUT R4, R4, 0x500, R5, 0xd8, !PT ;  /* 0x0000050004047812 */ /* 0x004fca00078ed805 */
[----:B------:R2:W-:Y:S02]  /*0a70*/  STS [UR60+0x8], R4 ;  /* 0x00000804ff007988 */ /* 0x0005e4000800083c */
.L_x_24:
[----:B------:R-:W-:Y:S05]  /*0a80*/  @P2 BRA `(.L_x_26) ;  /* 0x0000000000282947 */ /* 0x000fea0003800000 */
[----:B--23--:R-:W2:Y:S02]  /*0a90*/  LDS R4, [UR60+0x8] ;  /* 0x0000083cff047984 */ /* 0x00cea40008000800 */
[----:B--2---:R-:W-:-:S05]  /*0aa0*/  LOP3.LUT R4, R4, 0x1800, RZ, 0xb8, !PT ;  /* 0x0000180004047812 */ /* 0x004fca00078eb8ff */
[----:B------:R3:W-:Y:S02]  /*0ab0*/  STS [UR60+0x8], R4 ;  /* 0x00000804ff007988 */ /* 0x0007e4000800083c */
.L_x_25:
[----:B------:R-:W-:Y:S05]  /*0ac0*/  @P2 BREAK B2 ;  /* 0x0000000000022942 */ /* 0x000fea0003800000 */
[----:B------:R-:W-:Y:S05]  /*0ad0*/  @P2 BRA `(.L_x_27) ;  /* 0x0000000000242947 */ /* 0x000fea0003800000 */
[----:B--23--:R-:W2:Y:S01]  /*0ae0*/  LDS R4, [UR60+0x8] ;  /* 0x0000083cff047984 */ /* 0x00cea20008000800 */
[----:B------:R-:W-:-:S05]  /*0af0*/  IMAD.MOV.U32 R5, RZ, RZ, 0x6000 ;  /* 0x00006000ff057424 */ /* 0x000fca00078e00ff */
[----:B--2---:R-:W-:-:S04]  /*0b00*/  LOP3.LUT R4, R4, 0x6000, R5, 0xd8, !PT ;  /* 0x0000600004047812 */ /* 0x004fc800078ed805 */
[----:B------:R-:W-:-:S05]  /*0b10*/  LOP3.LUT R4, R4, 0x400000, RZ, 0xb8, !PT ;  /* 0x0040000004047812 */ /* 0x000fca00078eb8ff */
[----:B------:R4:W-:Y:S02]  /*0b20*/  STS [UR60+0x8], R4 ;  /* 0x00000804ff007988 */ /* 0x0009e4000800083c */
.L_x_26:
[----:B------:R-:W-:Y:S05]  /*0b30*/  BSYNC B2 ;  /* 0x0000000000027941 */ /* 0x000fea0003800000 */
.L_x_23:
[----:B--234-:R-:W2:Y:S02]  /*0b40*/  @!P2 LDS R4, [UR60+0x8] ;  /* 0x0000083cff04a984 */ /* 0x01cea40008000800 */
[----:B--2---:R-:W-:-:S05]  /*0b50*/  @!P2 LOP3.LUT R4, R4, 0x8000, RZ, 0xb8, !PT ;  /* 0x000080000404a812 */ /* 0x004fca00078eb8ff */
[----:B------:R4:W-:Y:S02]  /*0b60*/  @!P2 STS [UR60+0x8], R4 ;  /* 0x00000804ff00a988 */ /* 0x0009e4000800083c */
.L_x_27:
[----:B------:R-:W-:Y:S05]  /*0b70*/  BSYNC B3 ;  /* 0x0000000000037941 */ /* 0x000fea0003800000 */
.L_x_22:
[----:B------:R-:W-:Y:S05]  /*0b80*/  WARPSYNC.ALL ;  /* 0x0000000000007948 */ /* 0x000fea0003800000 */
[----:B------:R-:W-:-:S04]  /*0b90*/  UIADD3 UR7, UR8, 0x80, URZ ;  /* 0x0000008008077890 */ /* 0x000fc8000fffe03f */
[----:B------:R-:W-:-:S04]  /*0ba0*/  UIADD3 UR6, UP0, UR7, UR52, URZ ;  /* 0x0000003407067290 */ /* 0x000fc8000ff1e03f */
[----:B------:R-:W-:Y:S01]  /*0bb0*/  ULEA.HI.X.SX32 UR7, UR7, UR53, 0x1, UP0 ;  /* 0x0000003507077291 */ /* 0x000fe200080f0e3f */
[----:B------:R-:W-:Y:S11]  /*0bc0*/  @P0 BRA `(.L_x_28) ;  /* 0x0000000000280947 */ /* 0x000ff60003800000 */
[----:B--234-:R-:W2:Y:S01]  /*0bd0*/  S2R R4, SR_LANEID ;  /* 0x0000000000047919 */ /* 0x01cea20000000000 */
[----:B------:R-:W-:Y:S05]  /*0be0*/  WARPSYNC.ALL ;  /* 0x0000000000007948 */ /* 0x000fea0003800000 */
[----:B--2---:R-:W-:-:S05]  /*0bf0*/  IMAD.SHL.U32 R8, R4, 0x4, RZ ;  /* 0x0000000404087824 */ /* 0x004fca00078e00ff */
[----:B------:R-:W2:Y:S01]  /*0c00*/  LDS R7, [R8+UR60] ;  /* 0x0000003c08077984 */ /* 0x000ea20008000800 */
[----:B------:R-:W-:-:S05]  /*0c10*/  IADD3 R4, P1, R8, UR6, RZ ;  /* 0x0000000608047c10 */ /* 0x000fca000ff3e0ff */
[----:B------:R-:W-:-:S05]  /*0c20*/  IMAD.X R5, RZ, RZ, UR7, P1 ;  /* 0x00000007ff057e24 */ /* 0x000fca00088e06ff */
[----:B--2---:R2:W5:Y:S01]  /*0c30*/  ATOMG.E.EXCH.STRONG.GPU PT, RZ, [R4], R7 ;  /* 0x0000000704ff73a8 */ /* 0x00456200041ee100 */
[----:B------:R-:W-:-:S04]  /*0c40*/  DEPBAR {5,4,3,2,1,0} ;  /* 0x0000003f0000791a */ /* 0x000fc80000000000 */
[----:B------:R2:W-:Y:S01]  /*0c50*/  UTMACCTL.IV [UR6] ;  /* 0x00000000060079b9 */ /* 0x0005e20008000000 */
[----:B------:R-:W-:Y:S01]  /*0c60*/  NOP ;  /* 0x0000000000007918 */ /* 0x000fe20000000000 */
.L_x_28:
[----:B------:R-:W-:Y:S05]  /*0c70*/  @P0 BRA `(.L_x_29) ;  /* 0x00000000000c0947 */ /* 0x000fea0003800000 */
[----:B------:R0:W-:Y:S01]  /*0c80*/  UTMACMDFLUSH ;  /* 0x00000000000079b7 */ /* 0x0001e20000000000 */
[----:B------:R-:W-:Y:S05]  /*0c90*/  @P0 BRA `(.L_x_29) ;  /* 0x0000000000040947 */ /* 0x000fea0003800000 */
[----:B------:R-:W-:-:S04]  /*0ca0*/  DEPBAR.LE SB0, 0x0 ;  /* 0x000080000000791a */ /* 0x000fc80000000000 */
.L_x_29:
[----:B------:R-:W-:Y:S05]  /*0cb0*/  WARPSYNC.ALL ;  /* 0x0000000000007948 */ /* 0x000fea0003800000 */
[----:B-----5:R-:W-:Y:S06]  /*0cc0*/  BAR.SYNC.DEFER_BLOCKING 0x0 ;  /* 0x0000000000007b1d */ /* 0x020fec0000010000 */
[----:B------:R-:W-:Y:S02]  /*0cd0*/  BSSY B3, `(.L_x_30) ;  /* 0x000000b000037945 */ /* 0x000fe40003800000 */
[----:B------:R-:W-:Y:S06]  /*0ce0*/  BAR.SYNC.DEFER_BLOCKING 0x0 ;  /* 0x0000000000007b1d */ /* 0x000fec0000010000 */
[----:B------:R1:W-:Y:S01]  /*0cf0*/  @!P0 STS [R12], RZ ;  /* 0x000000ff0c008388 */ /* 0x0003e20000000800 */
[----:B------:R-:W-:Y:S01]  /*0d00*/  NOP ;  /* 0x0000000000007918 */ /* 0x000fe20000000000 */
[----:B------:R-:W-:Y:S05]  /*0d10*/  @P2 BRA `(.L_x_31) ;  /* 0x0000000000182947 */ /* 0x000fea0003800000 */
[----:B--234-:R-:W2:Y:S01]  /*0d20*/  LDS R4, [UR60+0x8] ;  /* 0x0000083cff047984 */ /* 0x01cea20008000800 */
[----:B------:R-:W3:Y:S01]  /*0d30*/  LDC.64 R8, c[0x0][0x220] ;  /* 0x00008800ff087b82 */ /* 0x000ee20000000a00 */
[----:B------:R-:W-:Y:S02]  /*0d40*/  IMAD.MOV.U32 R5, RZ, RZ, 0x70 ;  /* 0x00000070ff057424 */ /* 0x000fe400078e00ff */
[----:B---3--:R3:W-:Y:S03]  /*0d50*/  STS.64 [UR60], R8 ;  /* 0x00000008ff007988 */ /* 0x0087e60008000a3c */
[----:B--2---:R-:W-:-:S05]  /*0d60*/  LOP3.LUT R4, R4, 0x10, R5, 0xd8, !PT ;  /* 0x0000001004047812 */ /* 0x004fca00078ed805 */
[----:B------:R3:W-:Y:S02]  /*0d70*/  STS [UR60+0x8], R4 ;  /* 0x00000804ff007988 */ /* 0x0007e4000800083c */
.L_x_31:
[----:B--2---:R-:W-:Y:S05]  /*0d80*/  BSYNC B3 ;  /* 0x0000000000037941 */ /* 0x004fea0003800000 */
.L_x_30:
[----:B------:R-:W-:Y:S04]  /*0d90*/  BSSY B4, `(.L_x_32) ;  /* 0x0000011000047945 */ /* 0x000fe80003800000 */
[----:B------:R-:W-:Y:S04]  /*0da0*/  BSSY B3, `(.L_x_33) ;  /* 0x000000e000037945 */ /* 0x000fe80003800000 */
[----:B------:R-:W-:Y:S05]  /*0db0*/  @P2 BRA `(.L_x_34) ;  /* 0x0000000000242947 */ /* 0x000fea0003800000 */
[----:B---34-:R-:W2:Y:S01]  /*0dc0*/  LDS R4, [UR60+0x34] ;  /* 0x0000343cff047984 */ /* 0x018ea20008000800 */
[----:B------:R-:W-:-:S05]  /*0dd0*/  IMAD.MOV.U32 R5, RZ, RZ, 0x3f000000 ;  /* 0x3f000000ff057424 */ /* 0x000fca00078e00ff */
[----:B--2---:R-:W-:-:S05]  /*0de0*/  LOP3.LUT R4, R4, 0xff000000, R5, 0xb8, !PT ;  /* 0xff00000004047812 */ /* 0x004fca00078eb805 */
[----:B------:R2:W-:Y:S01]  /*0df0*/  STS [UR60+0x34], R4 ;  /* 0x00003404ff007988 */ /* 0x0005e2000800083c */
[----:B------:R-:W-:Y:S05]  /*0e00*/  @P2 BRA `(.L_x_35) ;  /* 0x00000000001c2947 */ /* 0x000fea0003800000 */
[----:B--2---:R-:W2:Y:S01]  /*0e10*/  LDS R4, [UR60+0x38] ;  /* 0x0000383cff047984 */ /* 0x004ea20008000800 */
[----:B------:R-:W-:-:S05]  /*0e20*/  IMAD.MOV.U32 R5, RZ, RZ, 0xff ;  /* 0x000000ffff057424 */ /* 0x000fca00078e00ff */
[----:B--2---:R-:W-:-:S05]  /*0e30*/  LOP3.LUT R4, R4, 0xff, R5, 0xb8, !PT ;  /* 0x000000ff04047812 */ /* 0x004fca00078eb805 */
[----:B------:R2:W-:Y:S02]  /*0e40*/  STS [UR60+0x38], R4 ;  /* 0x00003804ff007988 */ /* 0x0005e4000800083c */
.L_x_34:
[----:B------:R-:W-:Y:S05]  /*0e50*/  @P2 BREAK B3 ;  /* 0x0000000000032942 */ /* 0x000fea0003800000 */
[----:B------:R-:W-:Y:S05]  /*0e60*/  @P2 BRA `(.L_x_36) ;  /* 0x00000000000c2947 */ /* 0x000fea0003800000 */
[----:B------:R1:W-:Y:S02]  /*0e70*/  STS [UR60+0x20], R0 ;  /* 0x00002000ff007988 */ /* 0x0003e4000800083c */
.L_x_35:
[----:B------:R-:W-:Y:S05]  /*0e80*/  BSYNC B3 ;  /* 0x0000000000037941 */ /* 0x000fea0003800000 */
.L_x_33:
[----:B------:R1:W-:Y:S02]  /*0e90*/  @!P2 STS [UR60+0x24], R6 ;  /* 0x00002406ff00a988 */ /* 0x0003e4000800083c */
.L_x_36:
[----:B------:R-:W-:Y:S05]  /*0ea0*/  BSYNC B4 ;  /* 0x0000000000047941 */ /* 0x000fea0003800000 */
.L_x_32:
[----:B------:R-:W-:Y:S05]  /*0eb0*/  WARPSYNC.ALL ;  /* 0x0000000000007948 */ /* 0x000fea0003800000 */
[----:B------:R-:W-:Y:S04]  /*0ec0*/  BSSY B4, `(.L_x_37) ;  /* 0x000000e000047945 */ /* 0x000fe80003800000 */
[----:B------:R-:W-:Y:S05]  /*0ed0*/  @P2 BRA `(.L_x_38) ;  /* 0x0000000000302947 */ /* 0x000fea0003800000 */
[----:B--234-:R-:W2:Y:S01]  /*0ee0*/  LDS R4, [UR60+0x34] ;  /* 0x0000343cff047984 */ /* 0x01cea20008000800 */
[----:B------:R-:W3:Y:S03]  /*0ef0*/  LDC.64 R8, c[0x0][0x248] ;  /* 0x00009200ff087b82 */ /* 0x000ee60000000a00 */
[----:B-1----:R-:W1:Y:S01]  /*0f00*/  LDS R0, [UR60+0x1c] ;  /* 0x00001c3cff007984 */ /* 0x002e620008000800 */
[C---:B---3--:R-:W-:Y:S01]  /*0f10*/  SHF.L.U64.HI R6, R8.reuse, 0x1, R9 ;  /* 0x0000000108067819 */ /* 0x048fe20000010209 */
[----:B------:R-:W-:-:S03]  /*0f20*/  IMAD.SHL.U32 R5, R8, 0x2, RZ ;  /* 0x0000000208057824 */ /* 0x000fc600078e00ff */
[--C-:B------:R-:W-:Y:S02]  /*0f30*/  SHF.R.U32.HI R7, RZ, 0x4, R6.reuse ;  /* 0x00000004ff077819 */ /* 0x100fe40000011606 */
[----:B------:R-:W-:-:S05]  /*0f40*/  SHF.R.U64 R5, R5, 0x4, R6 ;  /* 0x0000000405057819 */ /* 0x000fca0000001206 */
[----:B------:R3:W-:Y:S01]  /*0f50*/  STS [UR60+0xc], R5 ;  /* 0x00000c05ff007988 */ /* 0x0007e2000800083c */
[----:B--2---:R-:W-:Y:S02]  /*0f60*/  LOP3.LUT R4, R4, 0x7, RZ, 0xb8, !PT ;  /* 0x0000000704047812 */ /* 0x004fe400078eb8ff */
[----:B-1----:R-:W-:-:S03]  /*0f70*/  LOP3.LUT R0, R0, 0xf, R7, 0xb8, !PT ;  /* 0x0000000f00007812 */ /* 0x002fc600078eb807 */
[----:B------:R3:W-:Y:S04]  /*0f80*/  STS [UR60+0x34], R4 ;  /* 0x00003404ff007988 */ /* 0x0007e8000800083c */
[----:B------:R3:W-:Y:S02]  /*0f90*/  STS [UR60+0x1c], R0 ;  /* 0x00001c00ff007988 */ /* 0x0007e4000800083c */
.L_x_38:
[----:B------:R-:W-:Y:S05]  /*0fa0*/  BSYNC B4 ;  /* 0x0000000000047941 */ /* 0x000fea0003800000 */
.L_x_37:
[----:B------:R-:W-:Y:S04]  /*0fb0*/  BSSY B4, `(.L_x_39) ;  /* 0x000001a000047945 */ /* 0x000fe80003800000 */
[----:B------:R-:W-:Y:S04]  /*0fc0*/  BSSY B5, `(.L_x_40) ;  /* 0x0000015000057945 */ /* 0x000fe80003800000 */
[----:B------:R-:W-:Y:S05]  /*0fd0*/  @P2 BRA `(.L_x_41) ;  /* 0x0000000000202947 */ /* 0x000fea0003800000 */
[----:B-1-3--:R-:W1:Y:S02]  /*0fe0*/  LDS R0, [UR60+0x34] ;  /* 0x0000343cff007984 */ /* 0x00ae640008000800 */
[----:B-1----:R-:W-:-:S05]  /*0ff0*/  LOP3.LUT R0, R0, 0x38, RZ, 0xb8, !PT ;  /* 0x0000003800007812 */ /* 0x002fca00078eb8ff */
[----:B------:R1:W-:Y:S01]  /*1000*/  STS [UR60+0x34], R0 ;  /* 0x00003400ff007988 */ /* 0x0003e2000800083c */
[----:B------:R-:W-:Y:S05]  /*1010*/  @P2 BRA `(.L_x_42) ;  /* 0x0000000000202947 */ /* 0x000fea0003800000 */
[----:B-1----:R-:W1:Y:S01]  /*1020*/  LDS R0, [UR60+0x8] ;  /* 0x0000083cff007984 */ /* 0x002e620008000800 */
[----:B------:R-:W-:-:S05]  /*1030*/  IMAD.MOV.U32 R5, RZ, RZ, 0x780 ;  /* 0x00000780ff057424 */ /* 0x000fca00078e00ff */
[----:B-1----:R-:W-:-:S05]  /*1040*/  LOP3.LUT R0, R0, 0x500, R5, 0xd8, !PT ;  /* 0x0000050000007812 */ /* 0x002fca00078ed805 */
[----:B------:R1:W-:Y:S02]  /*1050*/  STS [UR60+0x8], R0 ;  /* 0x00000800ff007988 */ /* 0x0003e4000800083c */
.L_x_41:
[----:B------:R-:W-:Y:S05]  /*1060*/  @P2 BRA `(.L_x_43) ;  /* 0x0000000000282947 */ /* 0x000fea0003800000 */
[----:B-1-3--:R-:W1:Y:S02]  /*1070*/  LDS R0, [UR60+0x8] ;  /* 0x0000083cff007984 */ /* 0x00ae640008000800 */
[----:B-1----:R-:W-:-:S05]  /*1080*/  LOP3.LUT R0, R0, 0x1800, RZ, 0xb8, !PT ;  /* 0x0000180000007812 */ /* 0x002fca00078eb8ff */
[----:B------:R3:W-:Y:S02]  /*1090*/  STS [UR60+0x8], R0 ;  /* 0x00000800ff007988 */ /* 0x0007e4000800083c */
.L_x_42:
[----:B------:R-:W-:Y:S05]  /*10a0*/  @P2 BREAK B5 ;  /* 0x0000000000052942 */ /* 0x000fea0003800000 */
[----:B------:R-:W-:Y:S05]  /*10b0*/  @P2 BRA `(.L_x_44) ;  /* 0x0000000000242947 */ /* 0x000fea0003800000 */
[----:B-1-3--:R-:W1:Y:S01]  /*10c0*/  LDS R0, [UR60+0x8] ;  /* 0x0000083cff007984 */ /* 0x00ae620008000800 */
[----:B------:R-:W-:-:S05]  /*10d0*/  IMAD.MOV.U32 R5, RZ, RZ, 0x6000 ;  /* 0x00006000ff057424 */ /* 0x000fca00078e00ff */
[----:B-1----:R-:W-:-:S04]  /*10e0*/  LOP3.LUT R0, R0, 0x6000, R5, 0xd8, !PT ;  /* 0x0000600000007812 */ /* 0x002fc800078ed805 */
[----:B------:R-:W-:-:S05]  /*10f0*/  LOP3.LUT R0, R0, 0x400000, RZ, 0xb8, !PT ;  /* 0x0040000000007812 */ /* 0x000fca00078eb8ff */
[----:B------:R1:W-:Y:S02]  /*1100*/  STS [UR60+0x8], R0 ;  /* 0x00000800ff007988 */ /* 0x0003e4000800083c */
.L_x_43:
[----:B------:R-:W-:Y:S05]  /*1110*/  BSYNC B5 ;  /* 0x0000000000057941 */ /* 0x000fea0003800000 */
.L_x_40:
[----:B-1-3--:R-:W1:Y:S02]  /*1120*/  @!P2 LDS R0, [UR60+0x8] ;  /* 0x0000083cff00a984 */ /* 0x00ae640008000800 */
[----:B-1----:R-:W-:-:S05]  /*1130*/  @!P2 LOP3.LUT R0, R0, 0x8000, RZ, 0xb8, !PT ;  /* 0x000080000000a812 */ /* 0x002fca00078eb8ff */
[----:B------:R1:W-:Y:S02]  /*1140*/  @!P2 STS [UR60+0x8], R0 ;  /* 0x00000800ff00a988 */ /* 0x0003e4000800083c */
.L_x_44:
[----:B------:R-:W-:Y:S05]  /*1150*/  BSYNC B4 ;  /* 0x0000000000047941 */ /* 0x000fea0003800000 */
.L_x_39:
[----:B------:R-:W-:Y:S05]  /*1160*/  WARPSYNC.ALL ;  /* 0x0000000000007948 */ /* 0x000fea0003800000 */
[----:B------:R1:W-:Y:S01]  /*1170*/  STL [R1], RZ ;  /* 0x000000ff01007387 */ /* 0x0003e20000100800 */
[----:B------:R-:W-:Y:S01]  /*1180*/  UIADD3 UR8, UR8, 0x100, URZ ;  /* 0x0000010008087890 */ /* 0x000fe2000fffe03f */
[----:B------:R-:W-:Y:S02]  /*1190*/  ISETP.GE.AND P1, PT, R13, 0x1, PT ;  /* 0x000000010d00780c */ /* 0x000fe40003f26270 */
[----:B------:R-:W-:Y:S01]  /*11a0*/  SHF.R.U32.HI R6, RZ, 0x5, R3 ;  /* 0x00000005ff067819 */ /* 0x000fe20000011603 */
[----:B------:R-:W-:-:S04]  /*11b0*/  UIADD3 UR52, UP0, UR8, UR52, URZ ;  /* 0x0000003408347290 */ /* 0x000fc8000ff1e03f */
[----:B------:R-:W-:Y:S01]  /*11c0*/  ULEA.HI.X.SX32 UR53, UR8, UR53, 0x1, UP0 ;  /* 0x0000003508357291 */ /* 0x000fe200080f0e3f */
[----:B-1----:R-:W-:Y:S11]  /*11d0*/  @P0 BRA `(.L_x_45) ;  /* 0x0000000000280947 */ /* 0x002ff60003800000 */
[----:B---3--:R-:W1:Y:S01]  /*11e0*/  S2R R0, SR_LANEID ;  /* 0x0000000000007919 */ /* 0x008e620000000000 */
[----:B------:R-:W-:Y:S05]  /*11f0*/  WARPSYNC.ALL ;  /* 0x0000000000007948 */ /* 0x000fea0003800000 */
[----:B-1----:R-:W-:-:S05]  /*1200*/  IMAD.SHL.U32 R0, R0, 0x4, RZ ;  /* 0x0000000400007824 */ /* 0x002fca00078e00ff */
[----:B------:R-:W1:Y:S01]  /*1210*/  LDS R7, [R0+UR60] ;  /* 0x0000003c00077984 */ /* 0x000e620008000800 */
[----:B--2-4-:R-:W-:-:S05]  /*1220*/  IADD3 R4, P3, R0, UR52, RZ ;  /* 0x0000003400047c10 */ /* 0x014fca000ff7e0ff */
[----:B------:R-:W-:-:S05]  /*1230*/  IMAD.X R5, RZ, RZ, UR53, P3 ;  /* 0x00000035ff057e24 */ /* 0x000fca00098e06ff */
[----:B-1----:R1:W5:Y:S01]  /*1240*/  ATOMG.E.EXCH.STRONG.GPU PT, RZ, [R4], R7 ;  /* 0x0000000704ff73a8 */ /* 0x00236200041ee100 */
[----:B------:R-:W-:-:S04]  /*1250*/  DEPBAR {5,4,3,2,1,0} ;  /* 0x0000003f0000791a */ /* 0x000fc80000000000 */
[----:B------:R1:W-:Y:S01]  /*1260*/  UTMACCTL.IV [UR52] ;  /* 0x00000000340079b9 */ /* 0x0003e20008000000 */
[----:B------:R-:W-:Y:S01]  /*1270*/  NOP ;  /* 0x0000000000007918 */ /* 0x000fe20000000000 */
.L_x_45:
[----:B------:R-:W-:Y:S05]  /*1280*/  @P0 BRA `(.L_x_46) ;  /* 0x00000000000c0947 */ /* 0x000fea0003800000 */
[----:B------:R0:W-:Y:S01]  /*1290*/  UTMACMDFLUSH ;  /* 0x00000000000079b7 */ /* 0x0001e20000000000 */
[----:B------:R-:W-:Y:S05]  /*12a0*/  @P0 BRA `(.L_x_46) ;  /* 0x0000000000040947 */ /* 0x000fea0003800000 */
[----:B------:R-:W-:-:S04]  /*12b0*/  DEPBAR.LE SB0, 0x0 ;  /* 0x000080000000791a */ /* 0x000fc80000000000 */
.L_x_46:
[----:B------:R-:W-:Y:S05]  /*12c0*/  WARPSYNC.ALL ;  /* 0x0000000000007948 */ /* 0x000fea0003800000 */
[----:B-----5:R-:W-:Y:S01]  /*12d0*/  BAR.SYNC.DEFER_BLOCKING 0x0 ;  /* 0x0000000000007b1d */ /* 0x020fe20000010000 */
[----:B------:R-:W-:Y:S01]  /*12e0*/  R2UR UR58, R6 ;  /* 0x00000000063a72ca */ /* 0x000fe200000e0000 */
[----:B------:R-:W-:Y:S01]  /*12f0*/  USHF.L.U32 UR11, UR54, 0x7, URZ ;  /* 0x00000007360b7899 */ /* 0x000fe2000800063f */
[----:B------:R-:W-:Y:S01]  /*1300*/  CS2R R152, SRZ ;  /* 0x0000000000987805 */ /* 0x000fe2000001ff00 */
[----:B------:R-:W-:Y:S01]  /*1310*/  USHF.L.U32 UR15, UR55, 0x8, URZ ;  /* 0x00000008370f7899 */ /* 0x000fe2000800063f */
[----:B------:R-:W-:Y:S01]  /*1320*/  CS2R R154, SRZ ;  /* 0x00000000009a7805 */ /* 0x000fe2000001ff00 */
[----:B------:R-:W-:Y:S01]  /*1330*/  VOTEU.ALL UP3, P2 ;  /* 0x00000000003f7886 */ /* 0x000fe20001060000 */
[----:B------:R-:W-:Y:S01]  /*1340*/  UMOV UR8, 0x1 ;  /* 0x0000000100087882 */ /* 0x000fe20000000000 */
[----:B------:R-:W-:Y:S01]  /*1350*/  VOTEU.ALL UP2, P2 ;  /* 0x00000000003f7886 */ /* 0x000fe20001040000 */
[----:B------:R1:W-:Y:S01]  /*1360*/  STL [R1+0x4], RZ ;  /* 0x000004ff01007387 */ /* 0x0003e20000100800 */
[----:B------:R-:W-:Y:S01]  /*1370*/  VOTEU.ALL UP1, P2 ;  /* 0x00000000003f7886 */ /* 0x000fe20001020000 */
[----:B------:R-:W-:-:S04]  /*1380*/  @!UP3 UIADD3 UR12, -UR8, 0x100000, URZ ;  /* 0x00100000080cb890 */ /* 0x000fc8000fffe13f */
[----:B------:R-:W-:Y:S02]  /*1390*/  @!UP3 USHF.L.U32 UR13, UR12, 0xb, URZ ;  /* 0x0000000b0c0db899 */ /* 0x000fe4000800063f */
[----:B------:R-:W-:Y:S01]  /*13a0*/  @!UP3 USHF.L.U32 UR12, UR12, 0x1, URZ ;  /* 0x000000010c0cb899 */ /* 0x000fe2000800063f */
[----:B------:R-:W-:Y:S01]  /*13b0*/  CS2R R156, SRZ ;  /* 0x00000000009c7805 */ /* 0x000fe2000001ff00 */
[----:B------:R1:W-:Y:S01]  /*13c0*/  STL [R1+0x8], RZ ;  /* 0x000008ff01007387 */ /* 0x0003e20000100800 */
[----:B------:R-:W-:-:S04]  /*13d0*/  @!UP3 UIADD3 UR16, -UR8, 0x100000, URZ ;  /* 0x001000000810b890 */ /* 0x000fc8000fffe13f */
[----:B------:R-:W-:Y:S02]  /*13e0*/  @!UP3 USHF.L.U32 UR17, UR16, 0xb, URZ ;  /* 0x0000000b1011b899 */ /* 0x000fe4000800063f */
[----:B------:R-:W-:Y:S01]  /*13f0*/  @!UP3 USHF.L.U32 UR16, UR16, 0x1, URZ ;  /* 0x000000011010b899 */ /* 0x000fe2000800063f */
[----:B------:R-:W-:Y:S01]  /*1400*/  CS2R R158, SRZ ;  /* 0x00000000009e7805 */ /* 0x000fe2000001ff00 */
[----:B------:R-:W-:-:S04]  /*1410*/  @!UP3 UIADD3 UR18, -UR8, 0x100000, URZ ;  /* 0x001000000812b890 */ /* 0x000fc8000fffe13f */
[----:B------:R-:W-:Y:S02]  /*1420*/  @!UP3 USHF.L.U32 UR19, UR18, 0xb, URZ ;  /* 0x0000000b1213b899 */ /* 0x000fe4000800063f */
[----:B------:R-:W-:Y:S01]  /*1430*/  @!UP3 USHF.L.U32 UR18, UR18, 0x1, URZ ;  /* 0x000000011212b899 */ /* 0x000fe2000800063f */
[----:B------:R1:W-:Y:S01]  /*1440*/  STL [R1+0xc], RZ ;  /* 0x00000cff01007387 */ /* 0x0003e20000100800 */
[----:B------:R-:W-:Y:S01]  /*1450*/  VOTEU.ALL UP0, P2 ;  /* 0x00000000003f7886 */ /* 0x000fe20001000000 */
[----:B------:R-:W-:-:S04]  /*1460*/  @!UP3 UIADD3 UR8, -UR8, 0x100000, URZ ;  /* 0x001000000808b890 */ /* 0x000fc8000fffe13f */
[----:B------:R-:W-:Y:S02]  /*1470*/  @!UP3 USHF.L.U32 UR9, UR8, 0xb, URZ ;  /* 0x0000000b0809b899 */ /* 0x000fe4000800063f */
[----:B------:R-:W-:Y:S01]  /*1480*/  @!UP3 USHF.L.U32 UR8, UR8, 0x1, URZ ;  /* 0x000000010808b899 */ /* 0x000fe2000800063f */
[----:B------:R-:W-:Y:S01]  /*1490*/  CS2R R160, SRZ ;  /* 0x0000000000a07805 */ /* 0x000fe2000001ff00 */
[----:B------:R1:W-:Y:S01]  /*14a0*/  STL [R1+0x10], RZ ;  /* 0x000010ff01007387 */ /* 0x0003e20000100800 */
[----:B------:R-:W-:Y:S01]  /*14b0*/  VOTEU.ALL UP3, P2 ;  /* 0x00000000003f7886 */ /* 0x000fe20001060000 */
[----:B------:R-:W-:Y:S02]  /*14c0*/  CS2R R162, SRZ ;  /* 0x0000000000a27805 */ /* 0x000fe4000001ff00 */
[----:B------:R-:W2:Y:S02]  /*14d0*/  FENCE.VIEW.ASYNC.S ;  /* 0x00000000000073c6 */ /* 0x000ea40000000000 */
[----:B--2---:R1:W2:Y:S02]  /*14e0*/  @!UP2 SYNCS.EXCH.64 URZ, [UR60+0x60000], UR12 ;  /* 0x0600000c3c3fa5b2 */ /* 0x0042a40008000100 */
[----:B------:R1:W-:Y:S01]  /*14f0*/  STL [R1+0x14], RZ ;  /* 0x000014ff01007387 */ /* 0x0003e20000100800 */
[----:B------:R-:W-:-:S02]  /*1500*/  CS2R R164, SRZ ;  /* 0x0000000000a47805 */ /* 0x000fc4000001ff00 */
[----:B------:R-:W-:Y:S02]  /*1510*/  CS2R R166, SRZ ;  /* 0x0000000000a67805 */ /* 0x000fe4000001ff00 */
[----:B------:R-:W-:Y:S01]  /*1520*/  CS2R R168, SRZ ;  /* 0x0000000000a87805 */ /* 0x000fe2000001ff00 */
[----:B------:R1:W-:Y:S01]  /*1530*/  STL [R1+0x18], RZ ;  /* 0x000018ff01007387 */ /* 0x0003e20000100800 */
[----:B------:R-:W-:Y:S02]  /*1540*/  CS2R R170, SRZ ;  /* 0x0000000000aa7805 */ /* 0x000fe4000001ff00 */
[----:B------:R-:W-:Y:S02]  /*1550*/  CS2R R172, SRZ ;  /* 0x0000000000ac7805 */ /* 0x000fe4000001ff00 */
[----:B------:R-:W-:Y:S01]  /*1560*/  CS2R R174, SRZ ;  /* 0x0000000000ae7805 */ /* 0x000fe2000001ff00 */
[----:B--2---:R-:W-:Y:S01]  /*1570*/  BAR.SYNC.DEFER_BLOCKING 0x0 ;  /* 0x0000000000007b1d */ /* 0x004fe20000010000 */
[----:B------:R-:W-:-:S02]  /*1580*/  CS2R R176, SRZ ;  /* 0x0000000000b07805 */ /* 0x000fc4000001ff00 */
[----:B------:R-:W-:Y:S02]  /*1590*/  CS2R R178, SRZ ;  /* 0x0000000000b27805 */ /* 0x000fe4000001ff00 */
[----:B------:R-:W-:Y:S02]  /*15a0*/  CS2R R180, SRZ ;  /* 0x0000000000b47805 */ /* 0x000fe4000001ff00 */
[----:B------:R-:W-:Y:S02]  /*15b0*/  CS2R R182, SRZ ;  /* 0x0000000000b67805 */ /* 0x000fe4000001ff00 */
[----:B------:R-:W-:Y:S02]  /*15c0*/  CS2R R184, SRZ ;  /* 0x0000000000b87805 */ /* 0x000fe4000001ff00 */
[----:B------:R-:W-:Y:S02]  /*15d0*/  CS2R R186, SRZ ;  /* 0x0000000000ba7805 */ /* 0x000fe4000001ff00 */
[----:B------:R-:W-:Y:S01]  /*15e0*/  CS2R R188, SRZ ;  /* 0x0000000000bc7805 */ /* 0x000fe2000001ff00 */
        /* <DEDUP_REMOVED lines=17> */
[----:B------:R1:W2:Y:S01]  /*1700*/  @!UP1 SYNCS.EXCH.64 URZ, [UR60+0x60008], UR16 ;  /* 0x060008103c3f95b2 */ /* 0x0002a20008000100 */
[----:B------:R-:W-:-:S02]  /*1710*/  CS2R R214, SRZ ;  /* 0x0000000000d67805 */ /* 0x000fc4000001ff00 */
[----:B------:R-:W-:Y:S01]  /*1720*/  CS2R R88, SRZ ;  /* 0x0000000000587805 */ /* 0x000fe2000001ff00 */
[----:B------:R1:W-:Y:S01]  /*1730*/  STL [R1+0x30], RZ ;  /* 0x000030ff01007387 */ /* 0x0003e20000100800 */
[----:B------:R-:W-:Y:S02]  /*1740*/  CS2R R90, SRZ ;  /* 0x00000000005a7805 */ /* 0x000fe4000001ff00 */
[----:B------:R-:W-:Y:S02]  /*1750*/  CS2R R92, SRZ ;  /* 0x00000000005c7805 */ /* 0x000fe4000001ff00 */
[----:B------:R-:W-:Y:S01]  /*1760*/  CS2R R94, SRZ ;  /* 0x00000000005e7805 */ /* 0x000fe2000001ff00 */
[----:B------:R1:W-:Y:S01]  /*1770*/  STL [R1+0x34], RZ ;  /* 0x000034ff01007387 */ /* 0x0003e20000100800 */
[----:B------:R-:W-:Y:S02]  /*1780*/  CS2R R96, SRZ ;  /* 0x0000000000607805 */ /* 0x000fe4000001ff00 */
        /* <DEDUP_REMOVED lines=74> */
[----:B--2---:R-:W-:Y:S01]  /*1c30*/  BAR.SYNC.DEFER_BLOCKING 0x0 ;  /* 0x0000000000007b1d */ /* 0x004fe20000010000 */
[----:B------:R-:W-:Y:S02]  /*1c40*/  CS2R R82, SRZ ;  /* 0x0000000000527805 */ /* 0x000fe4000001ff00 */
[----:B------:R-:W-:Y:S02]  /*1c50*/  CS2R R84, SRZ ;  /* 0x0000000000547805 */ /* 0x000fe4000001ff00 */
[----:B------:R-:W-:Y:S01]  /*1c60*/  CS2R R86, SRZ ;  /* 0x0000000000567805 */ /* 0x000fe2000001ff00 */
[----:B------:R1:W-:Y:S04]  /*1c70*/  STL [R1+0x80], RZ ;  /* 0x000080ff01007387 */ /* 0x0003e80000100800 */
[----:B------:R1:W-:Y:S04]  /*1c80*/  STL [R1+0x84], RZ ;  /* 0x000084ff01007387 */ /* 0x0003e80000100800 */
[----:B------:R1:W-:Y:S04]  /*1c90*/  STL [R1+0x88], RZ ;  /* 0x000088ff01007387 */ /* 0x0003e80000100800 */
[----:B------:R1:W-:Y:S04]  /*1ca0*/  STL [R1+0x8c], RZ ;  /* 0x00008cff01007387 */ /* 0x0003e80000100800 */
[----:B------:R1:W-:Y:S01]  /*1cb0*/  STL [R1+0x90], RZ ;  /* 0x000090ff01007387 */ /* 0x0003e20000100800 */
[----:B------:R1:W2:Y:S03]  /*1cc0*/  @!UP0 SYNCS.EXCH.64 URZ, [UR60+0x60010], UR18 ;  /* 0x060010123c3f85b2 */ /* 0x0002a60008000100 */
[----:B------:R1:W-:Y:S04]  /*1cd0*/  STL [R1+0x94], RZ ;  /* 0x000094ff01007387 */ /* 0x0003e80000100800 */
        /* <DEDUP_REMOVED lines=18> */
[----:B------:R1:W-:Y:S01]  /*1e00*/  STL [R1+0xe0], RZ ;  /* 0x0000e0ff01007387 */ /* 0x0003e20000100800 */
[----:B--2---:R-:W-:Y:S06]  /*1e10*/  BAR.SYNC.DEFER_BLOCKING 0x0 ;  /* 0x0000000000007b1d */ /* 0x004fec0000010000 */
[----:B------:R1:W-:Y:S04]  /*1e20*/  STL [R1+0xe4], RZ ;  /* 0x0000e4ff01007387 */ /* 0x0003e80000100800 */
[----:B------:R1:W-:Y:S04]  /*1e30*/  STL [R1+0xe8], RZ ;  /* 0x0000e8ff01007387 */ /* 0x0003e80000100800 */
[----:B------:R1:W-:Y:S04]  /*1e40*/  STL [R1+0xec], RZ ;  /* 0x0000ecff01007387 */ /* 0x0003e80000100800 */
[----:B------:R1:W-:Y:S04]  /*1e50*/  STL [R1+0xf0], RZ ;  /* 0x0000f0ff01007387 */ /* 0x0003e80000100800 */
[----:B------:R1:W-:Y:S01]  /*1e60*/  STL [R1+0xf4], RZ ;  /* 0x0000f4ff01007387 */ /* 0x0003e20000100800 */
[----:B------:R1:W2:Y:S03]  /*1e70*/  @!UP3 SYNCS.EXCH.64 URZ, [UR60+0x60018], UR8 ;  /* 0x060018083c3fb5b2 */ /* 0x0002a60008000100 */
[----:B------:R1:W-:Y:S04]  /*1e80*/  STL [R1+0xf8], RZ ;  /* 0x0000f8ff01007387 */ /* 0x0003e80000100800 */
[----:B------:R1:W-:Y:S01]  /*1e90*/  STL [R1+0xfc], RZ ;  /* 0x0000fcff01007387 */ /* 0x0003e20000100800 */
[----:B------:R-:W-:Y:S05]  /*1ea0*/  @!P1 BRA `(.L_x_47) ;  /* 0x0000001c00989947 */ /* 0x000fea0003800000 */
[----:B------:R1:W-:Y:S01]  /*1eb0*/  STL [R1], RZ ;  /* 0x000000ff01007387 */ /* 0x0003e20000100800 */
[----:B------:R-:W-:Y:S02]  /*1ec0*/  CS2R R152, SRZ ;  /* 0x0000000000987805 */ /* 0x000fe4000001ff00 */
        /* <DEDUP_REMOVED lines=127> */
[----:B------:R-:W-:Y:S01]  /*26c0*/  UMOV UR57, URZ ;  /* 0x0000003f00397c82 */ /* 0x000fe20008000000 */
[----:B------:R-:W-:-:S02]  /*26d0*/  UMOV UR56, URZ ;  /* 0x0000003f00387c82 */ /* 0x000fc40008000000 */
        /* <DEDUP_REMOVED lines=30> */
[----:B------:R1:W-:Y:S02]  /*28c0*/  STL [R1+0xfc], RZ ;  /* 0x0000fcff01007387 */ /* 0x0003e40000100800 */
.L_x_49:
[----:B--2---:R-:W-:Y:S01]  /*28d0*/  BAR.SYNC.DEFER_BLOCKING 0x0 ;  /* 0x0000000000007b1d */ /* 0x004fe20000010000 */
[----:B------:R-:W-:Y:S01]  /*28e0*/  ULEA UR22, UR57, UR60, 0x3 ;  /* 0x0000003c39167291 */ /* 0x000fe2000f8e183f */
[----:B---3--:R-:W-:Y:S01]  /*28f0*/  @!P2 IMAD.MOV.U32 R0, RZ, RZ, 0x18000 ;  /* 0x00018000ff00a424 */ /* 0x008fe200078e00ff */
[----:B------:R-:W-:Y:S01]  /*2900*/  ELECT P0, URZ, PT ;  /* 0x00000000003f782f */ /* 0x000fe20003800000 */
[----:B------:R-:W-:-:S03]  /*2910*/  ULEA UR20, UR57, UR60, 0x10 ;  /* 0x0000003c39147291 */ /* 0x000fc6000f8e803f */
[----:B------:R-:W-:Y:S01]  /*2920*/  ISETP.LT.U32.AND P0, PT, R2, 0x40, P0 ;  /* 0x000000400200780c */ /* 0x000fe20000701070 */
[----:B-1----:R-:W-:Y:S01]  /*2930*/  ULOP3.LUT UR9, UR58, 0x1, URZ, 0xc0, !UPT ;  /* 0x000000013a097892 */ /* 0x002fe2000f8ec03f */
[----:B------:R-:W-:-:S03]  /*2940*/  ELECT P1, URZ, PT ;  /* 0x00000000003f782f */ /* 0x000fc60003820000 */
[----:B------:R-:W-:Y:S02]  /*2950*/  ULEA UR12, UR9, UR20, 0xf ;  /* 0x00000014090c7291 */ /* 0x000fe4000f8e783f */
[----:B------:R-:W-:Y:S01]  /*2960*/  ULEA UR14, UR9, UR56, 0x6 ;  /* 0x00000038090e7291 */ /* 0x000fe2000f8e303f */
[----:B------:R-:W-:Y:S01]  /*2970*/  ISETP.LT.U32.AND P1, PT, R2, 0x40, P1 ;  /* 0x000000400200780c */ /* 0x000fe20000f21070 */
[----:B------:R-:W-:-:S04]  /*2980*/  ULEA UR8, UR57, UR60, 0xf ;  /* 0x0000003c39087291 */ /* 0x000fc8000f8e783f */
[----:B------:R-:W-:Y:S01]  /*2990*/  VOTEU.ANY UP0, P0 ;  /* 0x00000000003f7886 */ /* 0x000fe20000000100 */
[----:B------:R-:W-:Y:S01]  /*29a0*/  VOTEU.ANY UP2, P0 ;  /* 0x00000000003f7886 */ /* 0x000fe20000040100 */
[----:B------:R-:W-:Y:S01]  /*29b0*/  UIADD3 UR21, UR8, 0x40000, URZ ;  /* 0x0004000008157890 */ /* 0x000fe2000fffe03f */
[----:B------:R1:W-:Y:S01]  /*29c0*/  @!P2 SYNCS.ARRIVE.TRANS64 RZ, [UR22+0x60000], R0 ;  /* 0x06000000ffffa9a7 */ /* 0x0003e20008000016 */
[----:B------:R2:W-:Y:S06]  /*29d0*/  MEMBAR.ALL.CTA ;  /* 0x0000000000007992 */ /* 0x0005ec0000008000 */
[----:B--2---:R-:W2:Y:S01]  /*29e0*/  FENCE.VIEW.ASYNC.S ;  /* 0x00000000000073c6 */ /* 0x004ea20000000000 */
[----:B------:R-:W-:Y:S01]  /*29f0*/  @UP0 UIADD3 UR13, UR22, 0x60000, URZ ;  /* 0x00060000160d0890 */ /* 0x000fe2000fffe03f */
[----:B------:R-:W-:Y:S01]  /*2a00*/  @UP0 UMOV UR16, UR4 ;  /* 0x0000000400100c82 */ /* 0x000fe20008000000 */
[----:B------:R-:W-:Y:S01]  /*2a10*/  @UP0 UMOV UR17, UR5 ;  /* 0x0000000500110c82 */ /* 0x000fe20008000000 */
[----:B--2---:R-:W-:Y:S01]  /*2a20*/  VOTEU.ANY UP1, P1 ;  /* 0x00000000003f7886 */ /* 0x004fe20000820100 */
[----:B------:R-:W-:Y:S01]  /*2a30*/  ULEA UR8, UR9, UR21, 0xe ;  /* 0x0000001509087291 */ /* 0x000fe2000f8e703f */
[----:B-1----:R-:W-:Y:S01]  /*2a40*/  IMAD.U32 R0, RZ, RZ, UR59 ;  /* 0x0000003bff007e24 */ /* 0x002fe2000f8e00ff */
[----:B------:R-:W-:Y:S01]  /*2a50*/  VOTEU.ANY UP3, P1 ;  /* 0x00000000003f7886 */ /* 0x000fe20000860100 */
[----:B------:R-:W-:Y:S01]  /*2a60*/  UMOV UR10, UR14 ;  /* 0x0000000e000a7c82 */ /* 0x000fe20008000000 */
[----:B------:R-:W-:Y:S01]  /*2a70*/  @UP1 UIADD3 UR9, UR22, 0x60000, URZ ;  /* 0x0006000016091890 */ /* 0x000fe2000fffe03f */
[----:B------:R-:W-:Y:S01]  /*2a80*/  @UP1 UMOV UR18, UR6 ;  /* 0x0000000600121c82 */ /* 0x000fe20008000000 */
[----:B------:R-:W-:Y:S01]  /*2a90*/  @UP1 UMOV UR19, UR7 ;  /* 0x0000000700131c82 */ /* 0x000fe20008000000 */
[----:B------:R-:W-:Y:S01]  /*2aa0*/  SHF.L.U32 R0, R0, 0x1f, RZ ;  /* 0x0000001f00007819 */ /* 0x000fe200000006ff */
[----:B------:R-:W-:Y:S06]  /*2ab0*/  BAR.SYNC.DEFER_BLOCKING 0x0 ;  /* 0x0000000000007b1d */ /* 0x000fec0000010000 */
[----:B------:R1:W-:Y:S02]  /*2ac0*/  @UP2 UTMALDG.2D [UR12], [UR16] ;  /* 0x0000000c100025b4 */ /* 0x0003e40008008000 */
[----:B------:R-:W-:Y:S06]  /*2ad0*/  BAR.SYNC.DEFER_BLOCKING 0x0 ;  /* 0x0000000000007b1d */ /* 0x000fec0000010000 */
[----:B------:R1:W-:Y:S02]  /*2ae0*/  @UP3 UTMALDG.2D [UR8], [UR18] ;  /* 0x00000008120035b4 */ /* 0x0003e40008008000 */
[----:B------:R-:W-:Y:S06]  /*2af0*/  BAR.SYNC.DEFER_BLOCKING 0x0 ;  /* 0x0000000000007b1d */ /* 0x000fec0000010000 */
[----:B------:R-:W2:Y:S02]  /*2b00*/  SYNCS.PHASECHK.TRANS64.TRYWAIT P0, [UR22+0x60000], R0 ;  /* 0x06000000ff0075a7 */ /* 0x000ea40008000156 */
[----:B-12---:R-:W-:Y:S05]  /*2b10*/  @!P0 BRA `(.L_x_48) ;  /* 0x0000002000c48947 */ /* 0x006fea0003800000 */
.L_x_50:
[----:B------:R-:W-:Y:S01]  /*2b20*/  STL.64 [R1+0x1f8], R86 ;  /* 0x0001f85601007387 */ /* 0x000fe20000100a00 */
[----:B------:R-:W-:Y:S01]  /*2b30*/  USHF.R.U32.HI UR40, URZ, 0x4, UR20 ;  /* 0x000000043f287899 */ /* 0x000fe20008011614 */
[----:B------:R-:W1:Y:S02]  /*2b40*/  LDC R0, c[0x0][0x230] ;  /* 0x00008c00ff007b82 */ /* 0x000e640000000800 */
[----:B------:R-:W-:Y:S04]  /*2b50*/  STL.64 [R1+0x1f0], R84 ;  /* 0x0001f05401007387 */ /* 0x000fe80000100a00 */
        /* <DEDUP_REMOVED lines=29> */
[----:B------:R2:W-:Y:S04]  /*2d30*/  STL.64 [R1+0x100], R24 ;  /* 0x0001001801007387 */ /* 0x0005e80000100a00 */
[----:B--2---:R-:W2:Y:S04]  /*2d40*/  LDL.LU.64 R24, [R1] ;  /* 0x0000000001187983 */ /* 0x004ea80000300a00 */
[----:B------:R-:W2:Y:S04]  /*2d50*/  LDL.LU.64 R26, [R1+0x8] ;  /* 0x00000800011a7983 */ /* 0x000ea80000300a00 */
        /* <DEDUP_REMOVED lines=29> */
[----:B------:R-:W2:Y:S01]  /*2f30*/  LDL.LU.64 R86, [R1+0xf8] ;  /* 0x0000f80001567983 */ /* 0x000ea20000300a00 */
[----:B------:R-:W-:-:S02]  /*2f40*/  USHF.R.U32.HI UR42, URZ, 0x4, UR21 ;  /* 0x000000043f2a7899 */ /* 0x000fc40008011615 */
[----:B------:R-:W-:Y:S02]  /*2f50*/  USGXT.U32 UR40, UR40, 0xe ;  /* 0x0000000e2828789a */ /* 0x000fe40008000000 */
[----:B------:R-:W-:Y:S01]  /*2f60*/  USGXT.U32 UR42, UR42, 0xe ;  /* 0x0000000e2a2a789a */ /* 0x000fe20008000000 */
[----:B------:R-:W-:Y:S01]  /*2f70*/  UMOV UR41, 0x40000040 ;  /* 0x4000004000297882 */ /* 0x000fe20000000000 */
[----:B------:R-:W-:Y:S01]  /*2f80*/  UMOV UR43, 0x40000040 ;  /* 0x40000040002b7882 */ /* 0x000fe20000000000 */
[----:B------:R-:W-:Y:S02]  /*2f90*/  UIADD3 UR44, UP0, UR40, 0x2, URZ ;  /* 0x00000002282c7890 */ /* 0x000fe4000ff1e03f */
[----:B------:R-:W-:Y:S01]  /*2fa0*/  UIADD3 UR46, UP1, UR42, 0x2, URZ ;  /* 0x000000022a2e7890 */ /* 0x000fe2000ff3e03f */
[----:B------:R-:W-:Y:S01]  /*2fb0*/  UMOV UR8, URZ ;  /* 0x0000003f00087c82 */ /* 0x000fe20008000000 */
[----:B------:R-:W-:Y:S01]  /*2fc0*/  UMOV UR9, URZ ;  /* 0x0000003f00097c82 */ /* 0x000fe20008000000 */
[----:B------:R-:W-:-:S02]  /*2fd0*/  UIADD3.X UR45, UR8, 0x40000040, URZ, UP0, !UPT ;  /* 0x40000040082d7890 */ /* 0x000fc400087fe43f */
[----:B------:R-:W-:Y:S02]  /*2fe0*/  UIADD3.X UR47, UR9, 0x40000040, URZ, UP1, !UPT ;  /* 0x40000040092f7890 */ /* 0x000fe40008ffe43f */
[----:B------:R-:W-:Y:S02]  /*2ff0*/  UIADD3.64 UR36, UR44, 0x2, URZ ;  /* 0x000000022c247897 */ /* 0x000fe4000fffe03f */
[----:B------:R-:W-:Y:S02]  /*3000*/  UIADD3.64 UR38, UR46, 0x2, URZ ;  /* 0x000000022e267897 */ /* 0x000fe4000fffe03f */
[----:B------:R-:W-:Y:S02]  /*3010*/  UIADD3.64 UR32, UR44, 0x4, URZ ;  /* 0x000000042c207897 */ /* 0x000fe4000fffe03f */
[----:B------:R-:W-:Y:S02]  /*3020*/  UIADD3.64 UR34, UR46, 0x4, URZ ;  /* 0x000000042e227897 */ /* 0x000fe4000fffe03f */
[----:B------:R-:W-:-:S02]  /*3030*/  UIADD3.64 UR28, UR44, 0x7fe, URZ ;  /* 0x000007fe2c1c7897 */ /* 0x000fc4000fffe03f */
[----:B------:R-:W-:Y:S02]  /*3040*/  UIADD3.64 UR30, UR46, 0x3fe, URZ ;  /* 0x000003fe2e1e7897 */ /* 0x000fe4000fffe03f */
[----:B------:R-:W-:Y:S02]  /*3050*/  UIADD3.64 UR24, UR44, 0x800, URZ ;  /* 0x000008002c187897 */ /* 0x000fe4000fffe03f */
[----:B------:R-:W-:Y:S02]  /*3060*/  UIADD3.64 UR26, UR46, 0x400, URZ ;  /* 0x000004002e1a7897 */ /* 0x000fe4000fffe03f */
[----:B------:R-:W-:Y:S02]  /*3070*/  UIADD3.64 UR20, UR44, 0x802, URZ ;  /* 0x000008022c147897 */ /* 0x000fe4000fffe03f */
[----:B------:R-:W-:Y:S02]  /*3080*/  UIADD3.64 UR22, UR46, 0x402, URZ ;  /* 0x000004022e167897 */ /* 0x000fe4000fffe03f */
[----:B------:R-:W-:-:S02]  /*3090*/  UIADD3.64 UR16, UR44, 0x804, URZ ;  /* 0x000008042c107897 */ /* 0x000fc4000fffe03f */
[----:B------:R-:W-:Y:S01]  /*30a0*/  UIADD3.64 UR18, UR46, 0x404, URZ ;  /* 0x000004042e127897 */ /* 0x000fe2000fffe03f */
[----:B--2---:R-:W-:-:S06]  /*30b0*/  WARPGROUP.ARRIVE ;  /* 0x00000000000079c5 */ /* 0x004fcc0000000000 */
[----:B------:R-:W-:Y:S03]  /*30c0*/  HGMMA.64x128x16.F32.BF16 R24, gdesc[UR40], R24, gsb0 ;  /* 0x01e00000281879f0 */ /* 0x000fe60008001818 */
[----:B------:R-:W-:Y:S02]  /*30d0*/  WARPGROUP.DEPBAR.LE gsb0, 0x0 ;  /* 0x00008000000079c5 */ /* 0x000fe40000010000 */
[----:B------:R-:W-:-:S07]  /*30e0*/  WARPGROUP.ARRIVE ;  /* 0x00000000000079c5 */ /* 0x000fce0000000000 */
        /* <DEDUP_REMOVED lines=15> */
[----:B------:R-:W-:Y:S01]  /*31e0*/  HGMMA.64x128x16.F32.BF16 R24, gdesc[UR20], R24, gsb0 ;  /* 0x01e00000141879f0 */ /* 0x000fe20008001818 */
[----:B------:R-:W-:Y:S02]  /*31f0*/  UIADD3.64 UR40, UR44, 0x1fe, URZ ;  /* 0x000001fe2c287897 */ /* 0x000fe4000fffe03f */
[----:B------:R-:W-:Y:S02]  /*3200*/  WARPGROUP.DEPBAR.LE gsb0, 0x0 ;  /* 0x00008000000079c5 */ /* 0x000fe40000010000 */
[----:B------:R-:W-:-:S07]  /*3210*/  WARPGROUP.ARRIVE ;  /* 0x00000000000079c5 */ /* 0x000fce0000000000 */
[----:B------:R-:W-:Y:S01]  /*3220*/  HGMMA.64x128x16.F32.BF16 R24, gdesc[UR16], R24, gsb0 ;  /* 0x01e00000101879f0 */ /* 0x000fe20008001818 */
[----:B------:R-:W-:Y:S01]  /*3230*/  UIADD3.64 UR48, UR44, 0x200, URZ ;  /* 0x000002002c307897 */ /* 0x000fe2000fffe03f */
[----:B------:R-:W-:Y:S01]  /*3240*/  UMOV UR50, UR46 ;  /* 0x0000002e00327c82 */ /* 0x000fe20008000000 */
[----:B------:R-:W-:Y:S01]  /*3250*/  UMOV UR51, UR47 ;  /* 0x0000002f00337c82 */ /* 0x000fe20008000000 */
[----:B------:R-:W-:Y:S02]  /*3260*/  WARPGROUP.DEPBAR.LE gsb0, 0x0 ;  /* 0x00008000000079c5 */ /* 0x000fe40000010000 */
[----:B------:R-:W-:Y:S01]  /*3270*/  WARPGROUP.ARRIVE ;  /* 0x00000000000079c5 */ /* 0x000fe20000000000 */
[----:B------:R-:W-:Y:S01]  /*3280*/  UIADD3.64 UR36, UR44, 0x202, URZ ;  /* 0x000002022c247897 */ /* 0x000fe2000fffe03f */
[----:B------:R-:W-:Y:S04]  /*3290*/  STL.64 [R1], R24 ;  /* 0x0000001801007387 */ /* 0x000fe80000100a00 */
[----:B------:R-:W-:Y:S01]  /*32a0*/  HGMMA.64x128x16.F32.BF16 R152, gdesc[UR40], R152, gsb0 ;  /* 0x01e00000289879f0 */ /* 0x000fe20008001898 */
[----:B------:R-:W-:Y:S01]  /*32b0*/  UIADD3.64 UR32, UR44, 0x204, URZ ;  /* 0x000002042c207897 */ /* 0x000fe2000fffe03f */
[----:B------:R-:W-:Y:S01]  /*32c0*/  STL.64 [R1+0x8], R26 ;  /* 0x0000081a01007387 */ /* 0x000fe20000100a00 */
[----:B------:R-:W-:-:S02]  /*32d0*/  UIADD3.64 UR28, UR44, 0x9fe, URZ ;  /* 0x000009fe2c1c7897 */ /* 0x000fc4000fffe03f */
[----:B------:R-:W-:Y:S01]  /*32e0*/  UIADD3.64 UR24, UR44, 0xa00, URZ ;  /* 0x00000a002c187897 */ /* 0x000fe2000fffe03f */
[----:B------:R-:W-:Y:S01]  /*32f0*/  STL.64 [R1+0x10], R28 ;  /* 0x0000101c01007387 */ /* 0x000fe20000100a00 */
[----:B------:R-:W-:Y:S02]  /*3300*/  UIADD3.64 UR20, UR44, 0xa02, URZ ;  /* 0x00000a022c147897 */ /* 0x000fe4000fffe03f */
[----:B------:R-:W-:Y:S01]  /*3310*/  UIADD3.64 UR16, UR44, 0xa04, URZ ;  /* 0x00000a042c107897 */ /* 0x000fe2000fffe03f */
[----:B------:R-:W-:Y:S01]  /*3320*/  STL.64 [R1+0x18], R30 ;  /* 0x0000181e01007387 */ /* 0x000fe20000100a00 */
[----:B------:R-:W-:-:S03]  /*3330*/  UIADD3.64 UR40, UR44, 0x3fe, URZ ;  /* 0x000003fe2c287897 */ /* 0x000fc6000fffe03f */
        /* <DEDUP_REMOVED lines=27> */
[----:B------:R2:W-:Y:S01]  /*34f0*/  STL.64 [R1+0xf8], R86 ;  /* 0x0000f85601007387 */ /* 0x0005e20000100a00 */
[----:B------:R-:W-:-:S02]  /*3500*/  WARPGROUP.DEPBAR.LE gsb0, 0x0 ;  /* 0x00008000000079c5 */ /* 0x000fc40000010000 */
[----:B------:R-:W-:Y:S01]  /*3510*/  WARPGROUP.ARRIVE ;  /* 0x00000000000079c5 */ /* 0x000fe20000000000 */
[----:B--2---:R-:W2:Y:S04]  /*3520*/  LDL.LU.64 R86, [R1+0x1f8] ;  /* 0x0001f80001567983 */ /* 0x004ea80000300a00 */
[----:B------:R-:W2:Y:S01]  /*3530*/  LDL.LU.64 R84, [R1+0x1f0] ;  /* 0x0001f00001547983 */ /* 0x000ea20000300a00 */
[----:B------:R-:W-:Y:S03]  /*3540*/  HGMMA.64x128x16.F32.BF16 R152, gdesc[UR48], R152, gsb0 ;  /* 0x01e00000309879f0 */ /* 0x000fe60008001898 */
[----:B------:R-:W2:Y:S01]  /*3550*/  LDL.LU.64 R82, [R1+0x1e8] ;  /* 0x0001e80001527983 */ /* 0x000ea20000300a00 */
[----:B------:R-:W-:Y:S01]  /*3560*/  UIADD3.64 UR48, UR44, 0x400, URZ ;  /* 0x000004002c307897 */ /* 0x000fe2000fffe03f */
[----:B------:R-:W-:Y:S01]  /*3570*/  UMOV UR50, UR46 ;  /* 0x0000002e00327c82 */ /* 0x000fe20008000000 */
[----:B------:R-:W-:Y:S01]  /*3580*/  UMOV UR51, UR47 ;  /* 0x0000002f00337c82 */ /* 0x000fe20008000000 */
        /* <DEDUP_REMOVED lines=29> */
[----:B------:R-:W-:-:S02]  /*3760*/  UIADD3 UR56, UR56, 0x80, URZ ;  /* 0x0000008038387890 */ /* 0x000fc4000fffe03f */
[----:B------:R-:W-:-:S04]  /*3770*/  UIADD3 UR57, UR57, 0x1, URZ ;  /* 0x0000000139397890 */ /* 0x000fc8000fffe03f */
[----:B-1----:R-:W-:Y:S01]  /*3780*/  ISETP.LE.AND P0, PT, R0, UR56, PT ;  /* 0x0000003800007c0c */ /* 0x002fe2000bf03270 */
[----:B------:R-:W-:-:S04]  /*3790*/  UISETP.NE.U32.AND UP0, UPT, UR57, 0x4, UPT ;  /* 0x000000043900788c */ /* 0x000fc8000bf05070 */
[----:B------:R-:W-:Y:S01]  /*37a0*/  USEL UR8, URZ, 0x1, UP0 ;  /* 0x000000013f087887 */ /* 0x000fe20008000000 */
[----:B------:R-:W-:Y:S02]  /*37b0*/  WARPGROUP.DEPBAR.LE gsb0, 0x0 ;  /* 0x00008000000079c5 */ /* 0x000fe40000010000 */
[----:B------:R-:W-:Y:S01]  /*37c0*/  WARPGROUP.ARRIVE ;  /* 0x00000000000079c5 */ /* 0x000fe20000000000 */
[----:B------:R-:W-:Y:S02]  /*37d0*/  USEL UR57, UR57, URZ, UP0 ;  /* 0x0000003f39397287 */ /* 0x000fe40008000000 */
[----:B------:R-:W-:-:S03]  /*37e0*/  ULOP3.LUT UR59, UR59, UR8, URZ, 0x3c, !UPT ;  /* 0x000000083b3b7292 */ /* 0x000fc6000f8e3c3f */
[----:B------:R-:W-:Y:S01]  /*37f0*/  HGMMA.64x128x16.F32.BF16 R152, gdesc[UR36], R152, gsb0 ;  /* 0x01e00000249879f0 */ /* 0x000fe20008001898 */
[----:B------:R-:W-:Y:S02]  /*3800*/  UIADD3.64 UR36, UR44, 0x402, URZ ;  /* 0x000004022c247897 */ /* 0x000fe4000fffe03f */
[----:B------:R-:W-:Y:S02]  /*3810*/  WARPGROUP.DEPBAR.LE gsb0, 0x0 ;  /* 0x00008000000079c5 */ /* 0x000fe40000010000 */
[----:B------:R-:W-:-:S07]  /*3820*/  WARPGROUP.ARRIVE ;  /* 0x00000000000079c5 */ /* 0x000fce0000000000 */
        /* <DEDUP_REMOVED lines=50> */
[----:B--2---:R-:W-:-:S07]  /*3b50*/  WARPGROUP.ARRIVE ;  /* 0x00000000000079c5 */ /* 0x004fce0000000000 */
[----:B------:R-:W-:Y:S01]  /*3b60*/  HGMMA.64x128x16.F32.BF16 R24, gdesc[UR40], R24, gsb0 ;  /* 0x01e00000281879f0 */ /* 0x000fe20008001818 */
[----:B------:R-:W-:Y:S01]  /*3b70*/  UIADD3.64 UR40, UR44, 0x600, URZ ;  /* 0x000006002c287897 */ /* 0x000fe2000fffe03f */
[----:B------:R-:W-:Y:S01]  /*3b80*/  UMOV UR42, UR46 ;  /* 0x0000002e002a7c82 */ /* 0x000fe20008000000 */
[----:B------:R-:W-:Y:S01]  /*3b90*/  UMOV UR43, UR47 ;  /* 0x0000002f002b7c82 */ /* 0x000fe20008000000 */
[----:B------:R-:W-:Y:S02]  /*3ba0*/  WARPGROUP.DEPBAR.LE gsb0, 0x0 ;  /* 0x00008000000079c5 */ /* 0x000fe40000010000 */
[----:B------:R-:W-:-:S06]  /*3bb0*/  WARPGROUP.ARRIVE ;  /* 0x00000000000079c5 */ /* 0x000fcc0000000000 */
        /* <DEDUP_REMOVED lines=20> */
[----:B------:R-:W-:Y:S05]  /*3d00*/  @!P0 BRA `(.L_x_49) ;  /* 0xffffffe800f08947 */ /* 0x000fea000383ffff */
.L_x_47:
[----:B------:R5:W-:Y:S04]  /*3d10*/  STL [R1+0x10c], R84 ;  /* 0x00010c5401007387 */ /* 0x000be80000100800 */
[----:B------:R-:W3:Y:S01]  /*3d20*/  LDL.LU R8, [R1] ;  /* 0x0000000001087983 */ /* 0x000ee20000300800 */
[----:B--2---:R-:W-:Y:S06]  /*3d30*/  BAR.SYNC.DEFER_BLOCKING 0x0 ;  /* 0x0000000000007b1d */ /* 0x004fec0000010000 */
[----:B-----5:R-:W2:Y:S04]  /*3d40*/  LDL.LU R84, [R1+0x4] ;  /* 0x0000040001547983 */ /* 0x020ea80000300800 */
[----:B------:R5:W-:Y:S04]  /*3d50*/  STL [R1+0x108], R85 ;  /* 0x0001085501007387 */ /* 0x000be80000100800 */
[----:B-----5:R-:W5:Y:S01]  /*3d60*/  LDL.LU R85, [R1+0xc] ;  /* 0x00000c0001557983 */ /* 0x020f620000300800 */
[----:B------:R-:W4:Y:S03]  /*3d70*/  @!P2 SYNCS.CCTL.IV [UR60+0x60000] ;  /* 0x06000000ff00a9b1 */ /* 0x000f26000800003c */
[----:B------:R-:W5:Y:S04]  /*3d80*/  LDL.LU R9, [R1+0x8] ;  /* 0x0000080001097983 */ /* 0x000f680000300800 */
[----:B------:R1:W-:Y:S01]  /*3d90*/  STL [R1+0x104], R86 ;  /* 0x0001045601007387 */ /* 0x0003e20000100800 */
[----:B----4-:R-:W-:Y:S06]  /*3da0*/  BAR.SYNC.DEFER_BLOCKING 0x0 ;  /* 0x0000000000007b1d */ /* 0x010fec0000010000 */
[----:B-1----:R-:W4:Y:S04]  /*3db0*/  LDL.LU R86, [R1+0x14] ;  /* 0x0000140001567983 */ /* 0x002f280000300800 */
[----:B------:R-:W4:Y:S04]  /*3dc0*/  LDL.LU R10, [R1+0x10] ;  /* 0x00001000010a7983 */ /* 0x000f280000300800 */
[----:B------:R1:W-:Y:S01]  /*3dd0*/  STL [R1+0x100], R87 ;  /* 0x0001005701007387 */ /* 0x0003e20000100800 */
[----:B------:R-:W1:Y:S02]  /*3de0*/  @!P2 SYNCS.CCTL.IV [UR60+0x60008] ;  /* 0x06000800ff00a9b1 */ /* 0x000e64000800003c */
[----:B-1----:R-:W-:Y:S06]  /*3df0*/  BAR.SYNC.DEFER_BLOCKING 0x0 ;  /* 0x0000000000007b1d */ /* 0x002fec0000010000 */
[----:B------:R-:W4:Y:S04]  /*3e00*/  LDL.LU R87, [R1+0x1c] ;  /* 0x00001c0001577983 */ /* 0x000f280000300800 */
[----:B------:R-:W4:Y:S04]  /*3e10*/  LDL.LU R11, [R1+0x18] ;  /* 0x00001800010b7983 */ /* 0x000f280000300800 */
[----:B------:R-:W4:Y:S04]  /*3e20*/  LDL.LU R3, [R1+0x24] ;  /* 0x0000240001037983 */ /* 0x000f280000300800 */
[----:B------:R-:W4:Y:S04]  /*3e30*/  LDL.LU R4, [R1+0x20] ;  /* 0x0000200001047983 */ /* 0x000f280000300800 */
[----:B------:R-:W4:Y:S01]  /*3e40*/  LDL.LU R2, [R1+0x2c] ;  /* 0x00002c0001027983 */ /* 0x000f220000300800 */
[----:B------:R-:W-:Y:S01]  /*3e50*/  F2FP.BF16.F32.PACK_AB R88, R89, R88 ;  /* 0x000000585958723e */ /* 0x000fe200000010ff */
[----:B------:R-:W1:Y:S02]  /*3e60*/  @!P2 SYNCS.CCTL.IV [UR60+0x60010] ;  /* 0x06001000ff00a9b1 */ /* 0x000e64000800003c */
[----:B------:R-:W4:Y:S04]  /*3e70*/  LDL.LU R5, [R1+0x28] ;  /* 0x0000280001057983 */ /* 0x000f280000300800 */
        /* <DEDUP_REMOVED lines=51> */
[----:B---3--:R-:W3:Y:S01]  /*41b0*/  LDL.LU R0, [R1+0xf8] ;  /* 0x0000f80001007983 */ /* 0x008ee20000300800 */
[----:B--2---:R-:W-:Y:S01]  /*41c0*/  F2FP.BF16.F32.PACK_AB R8, R84, R8 ;  /* 0x000000085408723e */ /* 0x004fe200000010ff */
[----:B-1----:R-:W-:Y:S06]  /*41d0*/  BAR.SYNC.DEFER_BLOCKING 0x0 ;  /* 0x0000000000007b1d */ /* 0x002fec0000010000 */
[----:B------:R-:W2:Y:S01]  /*41e0*/  LDL.LU R84, [R1+0x10c] ;  /* 0x00010c0001547983 */ /* 0x000ea20000300800 */
[----:B-----5:R-:W-:-:S03]  /*41f0*/  F2FP.BF16.F32.PACK_AB R9, R85, R9 ;  /* 0x000000095509723e */ /* 0x020fc600000010ff */
[----:B------:R-:W2:Y:S01]  /*4200*/  LDL.LU R85, [R1+0x108] ;  /* 0x0001080001557983 */ /* 0x000ea20000300800 */
[----:B----4-:R-:W-:Y:S02]  /*4210*/  F2FP.BF16.F32.PACK_AB R10, R86, R10 ;  /* 0x0000000a560a723e */ /* 0x010fe400000010ff */
[----:B------:R-:W-:Y:S01]  /*4220*/  ELECT P0, URZ, PT ;  /* 0x00000000003f782f */ /* 0x000fe20003800000 */
[----:B------:R-:W4:Y:S01]  /*4230*/  LDL.LU R86, [R1+0x104] ;  /* 0x0001040001567983 */ /* 0x000f220000300800 */
[----:B------:R-:W-:Y:S01]  /*4240*/  F2FP.BF16.F32.PACK_AB R11, R87, R11 ;  /* 0x0000000b570b723e */ /* 0x000fe200000010ff */
[----:B------:R-:W1:Y:S02]  /*4250*/  @!P2 SYNCS.CCTL.IV [UR60+0x60018] ;  /* 0x06001800ff00a9b1 */ /* 0x000e64000800003c */
[----:B------:R-:W4:Y:S01]  /*4260*/  LDL.LU R87, [R1+0x100] ;  /* 0x0001000001577983 */ /* 0x000f220000300800 */
[----:B------:R-:W-:Y:S01]  /*4270*/  F2FP.BF16.F32.PACK_AB R89, R91, R90 ;  /* 0x0000005a5b59723e */ /* 0x000fe200000010ff */
[----:B------:R-:W-:Y:S01]  /*4280*/  ULOP3.LUT UR12, UR58, 0x1, URZ, 0xc0, !UPT ;  /* 0x000000013a0c7892 */ /* 0x000fe2000f8ec03f */
[----:B------:R-:W-:Y:S01]  /*4290*/  F2FP.BF16.F32.PACK_AB R90, R93, R92 ;  /* 0x0000005c5d5a723e */ /* 0x000fe200000010ff */
[----:B------:R-:W-:Y:S01]  /*42a0*/  UMOV UR14, UR15 ;  /* 0x0000000f000e7c82 */ /* 0x000fe20008000000 */
[----:B------:R-:W-:Y:S01]  /*42b0*/  F2FP.BF16.F32.PACK_AB R152, R153, R152 ;  /* 0x000000989998723e */ /* 0x000fe200000010ff */
[----:B------:R-:W-:Y:S01]  /*42c0*/  ULEA UR13, UR12, UR11, 0x6 ;  /* 0x0000000b0c0d7291 */ /* 0x000fe2000f8e303f */
[----:B------:R-:W-:Y:S01]  /*42d0*/  F2FP.BF16.F32.PACK_AB R4, R3, R4 ;  /* 0x000000040304723e */ /* 0x000fe200000010ff */
[----:B------:R-:W-:Y:S01]  /*42e0*/  ULEA UR12, UR12, UR60, 0xf ;  /* 0x0000003c0c0c7291 */ /* 0x000fe2000f8e783f */
[----:B------:R-:W5:Y:S01]  /*42f0*/  S2R R3, SR_TID.X ;  /* 0x0000000000037919 */ /* 0x000f620000002100 */
[----:B------:R-:W-:-:S02]  /*4300*/  F2FP.BF16.F32.PACK_AB R153, R155, R154 ;  /* 0x0000009a9b99723e */ /* 0x000fc400000010ff */
[----:B------:R-:W-:Y:S02]  /*4310*/  F2FP.BF16.F32.PACK_AB R184, R185, R184 ;  /* 0x000000b8b9b8723e */ /* 0x000fe400000010ff */
[----:B------:R-:W-:Y:S02]  /*4320*/  F2FP.BF16.F32.PACK_AB R5, R2, R5 ;  /* 0x000000050205723e */ /* 0x000fe400000010ff */
[----:B------:R-:W-:Y:S02]  /*4330*/  F2FP.BF16.F32.PACK_AB R154, R157, R156 ;  /* 0x0000009c9d9a723e */ /* 0x000fe400000010ff */
[----:B------:R-:W-:Y:S02]  /*4340*/  F2FP.BF16.F32.PACK_AB R155, R159, R158 ;  /* 0x0000009e9f9b723e */ /* 0x000fe400000010ff */
[----:B------:R-:W-:Y:S02]  /*4350*/  F2FP.BF16.F32.PACK_AB R185, R187, R186 ;  /* 0x000000babbb9723e */ /* 0x000fe400000010ff */
        /* <DEDUP_REMOVED lines=9> */
[----:B------:R-:W-:Y:S01]  /*43f0*/  F2FP.BF16.F32.PACK_AB R56, R57, R56 ;  /* 0x000000383938723e */ /* 0x000fe200000010ff */
[C---:B-----5:R-:W-:Y:S01]  /*4400*/  IMAD.SHL.U32 R93, R3.reuse, 0x10, RZ ;  /* 0x00000010035d7824 */ /* 0x060fe200078e00ff */
[----:B------:R-:W-:Y:S02]  /*4410*/  LOP3.LUT R2, R3, 0x7f, RZ, 0xc0, !PT ;  /* 0x0000007f03027812 */ /* 0x000fe400078ec0ff */
[----:B------:R-:W-:Y:S02]  /*4420*/  F2FP.BF16.F32.PACK_AB R26, R29, R28 ;  /* 0x0000001c1d1a723e */ /* 0x000fe400000010ff */
[----:B------:R-:W-:-:S02]  /*4430*/  ISETP.LT.U32.AND P0, PT, R2, 0x40, P0 ;  /* 0x000000400200780c */ /* 0x000fc40000701070 */
[----:B------:R-:W-:Y:S02]  /*4440*/  F2FP.BF16.F32.PACK_AB R27, R31, R30 ;  /* 0x0000001e1f1b723e */ /* 0x000fe400000010ff */
[----:B------:R-:W-:Y:S02]  /*4450*/  F2FP.BF16.F32.PACK_AB R57, R59, R58 ;  /* 0x0000003a3b39723e */ /* 0x000fe400000010ff */
[----:B------:R-:W-:Y:S02]  /*4460*/  F2FP.BF16.F32.PACK_AB R58, R61, R60 ;  /* 0x0000003c3d3a723e */ /* 0x000fe400000010ff */
[----:B------:R-:W-:Y:S02]  /*4470*/  F2FP.BF16.F32.PACK_AB R59, R63, R62 ;  /* 0x0000003e3f3b723e */ /* 0x000fe400000010ff */
[----:B------:R-:W-:Y:S02]  /*4480*/  F2FP.BF16.F32.PACK_AB R6, R252, R6 ;  /* 0x00000006fc06723e */ /* 0x000fe400000010ff */
[----:B------:R-:W-:Y:S01]  /*4490*/  F2FP.BF16.F32.PACK_AB R7, R251, R7 ;  /* 0x00000007fb07723e */ /* 0x000fe200000010ff */
[----:B------:R-:W-:Y:S01]  /*44a0*/  VOTEU.ANY UP0, P0 ;  /* 0x00000000003f7886 */ /* 0x000fe20000000100 */
[----:B------:R-:W-:Y:S01]  /*44b0*/  F2FP.BF16.F32.PACK_AB R160, R161, R160 ;  /* 0x000000a0a1a0723e */ /* 0x000fe200000010ff */
[----:B------:R-:W-:Y:S01]  /*44c0*/  VOTEU.ANY UP1, P0 ;  /* 0x00000000003f7886 */ /* 0x000fe20000020100 */
[----:B------:R-:W-:-:S02]  /*44d0*/  F2FP.BF16.F32.PACK_AB R161, R163, R162 ;  /* 0x000000a2a3a1723e */ /* 0x000fc400000010ff */
[----:B------:R-:W-:Y:S01]  /*44e0*/  F2FP.BF16.F32.PACK_AB R192, R193, R192 ;  /* 0x000000c0c1c0723e */ /* 0x000fe200000010ff */
[----:B------:R-:W-:Y:S01]  /*44f0*/  @UP0 UMOV UR8, UR52 ;  /* 0x0000003400080c82 */ /* 0x000fe20008000000 */
[----:B------:R-:W-:Y:S01]  /*4500*/  F2FP.BF16.F32.PACK_AB R162, R165, R164 ;  /* 0x000000a4a5a2723e */ /* 0x000fe200000010ff */
[----:B------:R-:W-:Y:S01]  /*4510*/  @UP0 UMOV UR9, UR53 ;  /* 0x0000003500090c82 */ /* 0x000fe20008000000 */
        /* <DEDUP_REMOVED lines=77> */
[----:B---3--:R-:W-:Y:S01]  /*49f0*/  F2FP.BF16.F32.PACK_AB R227, R227, R0 ;  /* 0x00000000e3e3723e */ /* 0x008fe200000010ff */
[----:B------:R-:W-:Y:S01]  /*4a00*/  IMAD.SHL.U32 R0, R3, 0x80, RZ ;  /* 0x0000008003007824 */ /* 0x000fe200078e00ff */
[----:B------:R-:W-:Y:S02]  /*4a10*/  F2FP.BF16.F32.PACK_AB R144, R145, R144 ;  /* 0x000000909190723e */ /* 0x000fe400000010ff */
[----:B------:R-:W-:Y:S02]  /*4a20*/  F2FP.BF16.F32.PACK_AB R114, R117, R116 ;  /* 0x000000747572723e */ /* 0x000fe400000010ff */
[----:B------:R-:W-:Y:S02]  /*4a30*/  LOP3.LUT R0, R0, 0x780, RZ, 0xc0, !PT ;  /* 0x0000078000007812 */ /* 0x000fe400078ec0ff */
[----:B------:R-:W-:-:S02]  /*4a40*/  F2FP.BF16.F32.PACK_AB R115, R119, R118 ;  /* 0x000000767773723e */ /* 0x000fc400000010ff */
[----:B------:R-:W-:Y:S02]  /*4a50*/  LOP3.LUT R0, R0, 0x70, R93, 0xf8, !PT ;  /* 0x0000007000007812 */ /* 0x000fe400078ef85d */
[----:B------:R-:W-:Y:S02]  /*4a60*/  F2FP.BF16.F32.PACK_AB R145, R147, R146 ;  /* 0x000000929391723e */ /* 0x000fe400000010ff */
[----:B------:R-:W-:Y:S01]  /*4a70*/  LOP3.LUT R0, R0, 0x10, R3, 0x78, !PT ;  /* 0x0000001000007812 */ /* 0x000fe200078e7803 */
[----:B------:R-:W-:Y:S01]  /*4a80*/  IMAD.SHL.U32 R3, R3, 0x40, RZ ;  /* 0x0000004003037824 */ /* 0x000fe200078e00ff */
[----:B------:R-:W-:Y:S02]  /*4a90*/  F2FP.BF16.F32.PACK_AB R48, R49, R48 ;  /* 0x000000303130723e */ /* 0x000fe400000010ff */
[----:B------:R-:W-:Y:S02]  /*4aa0*/  F2FP.BF16.F32.PACK_AB R146, R149, R148 ;  /* 0x000000949592723e */ /* 0x000fe400000010ff */
[----:B------:R-:W-:-:S02]  /*4ab0*/  LOP3.LUT R0, R0, 0x1800, R3, 0xf8, !PT ;  /* 0x0000180000007812 */ /* 0x000fc400078ef803 */
[----:B------:R-:W-:Y:S02]  /*4ac0*/  F2FP.BF16.F32.PACK_AB R147, R151, R150 ;  /* 0x000000969793723e */ /* 0x000fe400000010ff */
[C---:B------:R-:W-:Y:S01]  /*4ad0*/  LOP3.LUT R3, R0.reuse, 0x20, RZ, 0x3c, !PT ;  /* 0x0000002000037812 */ /* 0x040fe200078e3cff */
[----:B------:R-:W-:Y:S01]  /*4ae0*/  VIADD R2, R0, UR60 ;  /* 0x0000003c00027c36 */ /* 0x000fe20008000000 */
[----:B------:R-:W-:Y:S02]  /*4af0*/  F2FP.BF16.F32.PACK_AB R49, R51, R50 ;  /* 0x000000323331723e */ /* 0x000fe400000010ff */
[----:B------:R-:W-:Y:S01]  /*4b00*/  F2FP.BF16.F32.PACK_AB R80, R81, R80 ;  /* 0x000000505150723e */ /* 0x000fe200000010ff */
[----:B------:R-:W-:Y:S01]  /*4b10*/  VIADD R3, R3, UR60 ;  /* 0x0000003c03037c36 */ /* 0x000fe20008000000 */
[----:B-1----:R1:W-:Y:S01]  /*4b20*/  STSM.16.M88.4 [R2], R8 ;  /* 0x0000000802007844 */ /* 0x0023e20000000200 */
[----:B------:R-:W-:Y:S02]  /*4b30*/  F2FP.BF16.F32.PACK_AB R50, R53, R52 ;  /* 0x000000343532723e */ /* 0x000fe400000010ff */
[----:B------:R-:W-:Y:S01]  /*4b40*/  F2FP.BF16.F32.PACK_AB R51, R55, R54 ;  /* 0x000000363733723e */ /* 0x000fe200000010ff */
[----:B------:R-:W-:Y:S01]  /*4b50*/  STSM.16.M88.4 [R2+0x8000], R20 ;  /* 0x0080001402007844 */ /* 0x000fe20000000200 */
[----:B------:R-:W-:-:S02]  /*4b60*/  F2FP.BF16.F32.PACK_AB R81, R83, R82 ;  /* 0x000000525351723e */ /* 0x000fc400000010ff */
[----:B--2---:R-:W-:Y:S01]  /*4b70*/  F2FP.BF16.F32.PACK_AB R82, R85, R84 ;  /* 0x000000545552723e */ /* 0x004fe200000010ff */
[----:B------:R-:W-:Y:S04]  /*4b80*/  STSM.16.M88.4 [R2+0x2000], R152 ;  /* 0x0020009802007844 */ /* 0x000fe80000000200 */
[----:B------:R-:W-:Y:S04]  /*4b90*/  STSM.16.M88.4 [R2+0xa000], R184 ;  /* 0x00a000b802007844 */ /* 0x000fe80000000200 */
[----:B------:R-:W-:Y:S01]  /*4ba0*/  STSM.16.M88.4 [R2+0x4000], R88 ;  /* 0x0040005802007844 */ /* 0x000fe20000000200 */
[----:B-1----:R-:W-:-:S02]  /*4bb0*/  LOP3.LUT R8, R0, 0x40, RZ, 0x3c, !PT ;  /* 0x0000004000087812 */ /* 0x002fc400078e3cff */
[----:B------:R-:W-:Y:S01]  /*4bc0*/  LOP3.LUT R0, R0, 0x60, RZ, 0x3c, !PT ;  /* 0x0000006000007812 */ /* 0x000fe200078e3cff */
[----:B------:R-:W-:Y:S02]  /*4bd0*/  STSM.16.M88.4 [R2+0xc000], R120 ;  /* 0x00c0007802007844 */ /* 0x000fe40000000200 */
[----:B------:R-:W-:Y:S02]  /*4be0*/  VIADD R8, R8, UR60 ;  /* 0x0000003c08087c36 */ /* 0x000fe40008000000 */
[----:B------:R-:W-:Y:S01]  /*4bf0*/  STSM.16.M88.4 [R2+0x6000], R24 ;  /* 0x0060001802007844 */ /* 0x000fe20000000200 */
[----:B------:R-:W-:-:S03]  /*4c00*/  VIADD R0, R0, UR60 ;  /* 0x0000003c00007c36 */ /* 0x000fc60008000000 */
[----:B------:R-:W-:Y:S04]  /*4c10*/  STSM.16.M88.4 [R2+0xe000], R56 ;  /* 0x00e0003802007844 */ /* 0x000fe80000000200 */
[----:B------:R-:W-:Y:S04]  /*4c20*/  STSM.16.M88.4 [R3], R4 ;  /* 0x0000000403007844 */ /* 0x000fe80000000200 */
[----:B------:R-:W-:Y:S04]  /*4c30*/  STSM.16.M88.4 [R3+0x8000], R216 ;  /* 0x008000d803007844 */ /* 0x000fe80000000200 */
[----:B------:R-:W-:Y:S04]  /*4c40*/  STSM.16.M88.4 [R3+0x2000], R160 ;  /* 0x002000a003007844 */ /* 0x000fe80000000200 */
[----:B------:R-:W-:Y:S04]  /*4c50*/  STSM.16.M88.4 [R3+0xa000], R192 ;  /* 0x00a000c003007844 */ /* 0x000fe80000000200 */
[----:B------:R-:W-:Y:S01]  /*4c60*/  STSM.16.M88.4 [R3+0x4000], R96 ;  /* 0x0040006003007844 */ /* 0x000fe20000000200 */
[----:B----4-:R-:W-:-:S03]  /*4c70*/  F2FP.BF16.F32.PACK_AB R83, R87, R86 ;  /* 0x000000565753723e */ /* 0x010fc600000010ff */
[----:B------:R-:W-:Y:S04]  /*4c80*/  STSM.16.M88.4 [R3+0xc000], R128 ;  /* 0x00c0008003007844 */ /* 0x000fe80000000200 */
[----:B------:R-:W-:Y:S04]  /*4c90*/  STSM.16.M88.4 [R3+0x6000], R32 ;  /* 0x0060002003007844 */ /* 0x000fe80000000200 */
[----:B------:R-:W-:Y:S04]  /*4ca0*/  STSM.16.M88.4 [R3+0xe000], R64 ;  /* 0x00e0004003007844 */ /* 0x000fe80000000200 */
[----:B------:R-:W-:Y:S04]  /*4cb0*/  STSM.16.M88.4 [R8], R12 ;  /* 0x0000000c08007844 */ /* 0x000fe80000000200 */
[----:B------:R-:W-:Y:S04]  /*4cc0*/  STSM.16.M88.4 [R8+0x8000], R220 ;  /* 0x008000dc08007844 */ /* 0x000fe80000000200 */
[----:B------:R-:W-:Y:S04]  /*4cd0*/  STSM.16.M88.4 [R8+0x2000], R168 ;  /* 0x002000a808007844 */ /* 0x000fe80000000200 */
[----:B------:R-:W-:Y:S04]  /*4ce0*/  STSM.16.M88.4 [R8+0xa000], R200 ;  /* 0x00a000c808007844 */ /* 0x000fe80000000200 */
[----:B------:R-:W-:Y:S04]  /*4cf0*/  STSM.16.M88.4 [R8+0x4000], R104 ;  /* 0x0040006808007844 */ /* 0x000fe80000000200 */
        /* <DEDUP_REMOVED lines=10> */
[----:B------:R-:W-:Y:S01]  /*4da0*/  STSM.16.M88.4 [R0+0xe000], R80 ;  /* 0x00e0005000007844 */ /* 0x000fe20000000200 */
[----:B------:R1:W-:Y:S06]  /*4db0*/  MEMBAR.ALL.CTA ;  /* 0x0000000000007992 */ /* 0x0003ec0000008000 */
[----:B-1----:R-:W1:Y:S02]  /*4dc0*/  FENCE.VIEW.ASYNC.S ;  /* 0x00000000000073c6 */ /* 0x002e640000000000 */
[----:B-1----:R-:W-:Y:S06]  /*4dd0*/  BAR.SYNC.DEFER_BLOCKING 0x0 ;  /* 0x0000000000007b1d */ /* 0x002fec0000010000 */
[----:B------:R1:W-:Y:S01]  /*4de0*/  @UP1 UTMASTG.2D [UR12], [UR8] ;  /* 0x0000000c080013b5 */ /* 0x0003e20008008000 */
[----:B------:R0:W-:Y:S01]  /*4df0*/  UTMACMDFLUSH ;  /* 0x00000000000079b7 */ /* 0x0001e20000000000 */
[----:B------:R-:W-:-:S04]  /*4e00*/  DEPBAR.LE SB0, 0x0 ;  /* 0x000080000000791a */ /* 0x000fc80000000000 */
[----:B------:R-:W-:Y:S06]  /*4e10*/  BAR.SYNC.DEFER_BLOCKING 0x0 ;  /* 0x0000000000007b1d */ /* 0x000fec0000010000 */
[----:B-1----:R-:W-:Y:S05]  /*4e20*/  EXIT ;  /* 0x000000000000794d */ /* 0x002fea0003800000 */
.L_x_48:
[----:B------:R-:W1:Y:S02]  /*4e30*/  SYNCS.PHASECHK.TRANS64.TRYWAIT P0, [UR22+0x60000], R0 ;  /* 0x06000000ff0075a7 */ /* 0x000e640008000156 */
[----:B-1----:R-:W-:Y:S05]  /*4e40*/  @!P0 BRA `(.L_x_48) ;  /* 0xfffffffc00f88947 */ /* 0x002fea000383ffff */
[----:B------:R-:W-:Y:S05]  /*4e50*/  BRA `(.L_x_50) ;  /* 0xffffffdc00307947 */ /* 0x000fea000383ffff */
.L_x_51:
[----:B------:R-:W-:-:S00]  /*4e60*/  BRA `(.L_x_51) ;  /* 0xfffffffc00fc7947 */ /* 0x000fc0000383ffff */
[----:B------:R-:W-:-:S00]  /*4e70*/  NOP ;  /* 0x0000000000007918 */ /* 0x000fc00000000000 */
        /* <DEDUP_REMOVED lines=8> */
.L_x_52:


//--------------------- .nv.shared.gluon_wgmma    --------------------------
	.section	.nv.shared.gluon_wgmma,"aw",@nobits
	.sectionflags	@""
	.align	16
	.zero		1024


//--------------------- .nv.shared.reserved.0     --------------------------
	.section	.nv.shared.reserved.0,"aw",@nobits
	.weak		__nv_reservedSMEM_offset_0_alias
	.size		__nv_reservedSMEM_offset_0_alias, 0, 0
	.other		__nv_reservedSMEM_offset_0_alias,@"STO_CUDA_RESERVED_SHARED STV_DEFAULT"
__nv_reservedSMEM_offset_0_alias:
	.zero		0


//--------------------- .nv.constant0.gluon_wgmma --------------------------
	.section	.nv.constant0.gluon_wgmma,"a",@progbits
	.sectionflags	@""
	.align	4
.nv.constant0.gluon_wgmma:
	.zero		608


//--------------------- SYMBOLS --------------------------

	.type		.nv.reservedSmem.offset0,@object
	.size		.nv.reservedSmem.offset0,0x4
